//
// Generated by NVIDIA NVVM Compiler
//
// Compiler Build ID: CL-36424714
// Cuda compilation tools, release 13.0, V13.0.88
// Based on NVVM 20.0.0
//

.version 9.0
.target sm_100
.address_size 64

	// .globl	_Z11gpu_cov_mxtiiiiPfS_
.func  (.param .b64 func_retval0) __internal_accurate_pow
(
	.param .b64 __internal_accurate_pow_param_0
)
;

.visible .entry _Z11gpu_cov_mxtiiiiPfS_(
	.param .u32 _Z11gpu_cov_mxtiiiiPfS__param_0,
	.param .u32 _Z11gpu_cov_mxtiiiiPfS__param_1,
	.param .u32 _Z11gpu_cov_mxtiiiiPfS__param_2,
	.param .u32 _Z11gpu_cov_mxtiiiiPfS__param_3,
	.param .u64 .ptr .align 1 _Z11gpu_cov_mxtiiiiPfS__param_4,
	.param .u64 .ptr .align 1 _Z11gpu_cov_mxtiiiiPfS__param_5
)
{
	.reg .pred 	%p<85>;
	.reg .b32 	%r<297>;
	.reg .b32 	%f<339>;
	.reg .b64 	%rd<82>;

	ld.param.u32 	%r67, [_Z11gpu_cov_mxtiiiiPfS__param_0];
	ld.param.u64 	%rd16, [_Z11gpu_cov_mxtiiiiPfS__param_5];
	cvta.to.global.u64 	%rd1, %rd16;
	mov.u32 	%r1, %tid.x;
	mov.u32 	%r2, %tid.y;
	mov.u32 	%r3, %ctaid.x;
	mov.u32 	%r4, %ctaid.y;
	setp.le.u32 	%p1, %r3, %r4;
	@%p1 bra 	$L__BB0_35;
	ld.param.u32 	%r270, [_Z11gpu_cov_mxtiiiiPfS__param_1];
	shl.b32 	%r153, %r3, 6;
	add.s32 	%r292, %r153, %r1;
	shl.b32 	%r154, %r4, 6;
	add.s32 	%r6, %r154, %r2;
	add.s32 	%r7, %r6, 8;
	add.s32 	%r8, %r6, 16;
	add.s32 	%r9, %r6, 24;
	add.s32 	%r10, %r6, 32;
	add.s32 	%r11, %r6, 40;
	add.s32 	%r12, %r6, 48;
	add.s32 	%r13, %r6, 56;
	add.s32 	%r155, %r292, 8;
	mul.lo.s32 	%r291, %r270, %r155;
	shl.b32 	%r15, %r270, 4;
	add.s32 	%r156, %r2, %r291;
	add.s32 	%r290, %r156, %r154;
	mul.lo.s32 	%r289, %r270, %r292;
	add.s32 	%r157, %r2, %r289;
	add.s32 	%r288, %r157, %r154;
	mov.b32 	%r293, 8;
	cvt.u64.u32 	%rd2, %r6;
$L__BB0_2:
	ld.param.u32 	%r271, [_Z11gpu_cov_mxtiiiiPfS__param_1];
	add.s32 	%r25, %r292, 8;
	max.s32 	%r159, %r292, %r6;
	setp.ge.s32 	%p68, %r159, %r271;
	@%p68 bra 	$L__BB0_4;
	mul.wide.s32 	%rd66, %r288, 4;
	add.s64 	%rd67, %rd1, %rd66;
	mov.b32 	%r160, 0;
	st.global.u32 	[%rd67], %r160;
$L__BB0_4:
	ld.param.u32 	%r272, [_Z11gpu_cov_mxtiiiiPfS__param_1];
	max.s32 	%r162, %r292, %r7;
	setp.ge.s32 	%p69, %r162, %r272;
	cvt.s64.s32 	%rd68, %r289;
	add.s64 	%rd69, %rd2, %rd68;
	shl.b64 	%rd70, %rd69, 2;
	add.s64 	%rd3, %rd1, %rd70;
	@%p69 bra 	$L__BB0_6;
	mov.b32 	%r163, 0;
	st.global.u32 	[%rd3+32], %r163;
$L__BB0_6:
	ld.param.u32 	%r273, [_Z11gpu_cov_mxtiiiiPfS__param_1];
	max.s32 	%r165, %r292, %r8;
	setp.ge.s32 	%p70, %r165, %r273;
	@%p70 bra 	$L__BB0_8;
	mov.b32 	%r166, 0;
	st.global.u32 	[%rd3+64], %r166;
$L__BB0_8:
	ld.param.u32 	%r274, [_Z11gpu_cov_mxtiiiiPfS__param_1];
	max.s32 	%r168, %r292, %r9;
	setp.ge.s32 	%p71, %r168, %r274;
	@%p71 bra 	$L__BB0_10;
	mov.b32 	%r169, 0;
	st.global.u32 	[%rd3+96], %r169;
$L__BB0_10:
	ld.param.u32 	%r275, [_Z11gpu_cov_mxtiiiiPfS__param_1];
	max.s32 	%r171, %r292, %r10;
	setp.ge.s32 	%p72, %r171, %r275;
	@%p72 bra 	$L__BB0_12;
	mov.b32 	%r172, 0;
	st.global.u32 	[%rd3+128], %r172;
$L__BB0_12:
	ld.param.u32 	%r276, [_Z11gpu_cov_mxtiiiiPfS__param_1];
	max.s32 	%r174, %r292, %r11;
	setp.ge.s32 	%p73, %r174, %r276;
	@%p73 bra 	$L__BB0_14;
	mov.b32 	%r175, 0;
	st.global.u32 	[%rd3+160], %r175;
$L__BB0_14:
	ld.param.u32 	%r277, [_Z11gpu_cov_mxtiiiiPfS__param_1];
	max.s32 	%r177, %r292, %r12;
	setp.ge.s32 	%p74, %r177, %r277;
	@%p74 bra 	$L__BB0_16;
	mov.b32 	%r178, 0;
	st.global.u32 	[%rd3+192], %r178;
$L__BB0_16:
	ld.param.u32 	%r278, [_Z11gpu_cov_mxtiiiiPfS__param_1];
	max.s32 	%r180, %r292, %r13;
	setp.ge.s32 	%p75, %r180, %r278;
	@%p75 bra 	$L__BB0_18;
	mov.b32 	%r181, 0;
	st.global.u32 	[%rd3+224], %r181;
$L__BB0_18:
	ld.param.u32 	%r279, [_Z11gpu_cov_mxtiiiiPfS__param_1];
	max.s32 	%r183, %r25, %r6;
	setp.ge.s32 	%p76, %r183, %r279;
	@%p76 bra 	$L__BB0_20;
	mul.wide.s32 	%rd71, %r290, 4;
	add.s64 	%rd72, %rd1, %rd71;
	mov.b32 	%r184, 0;
	st.global.u32 	[%rd72], %r184;
$L__BB0_20:
	ld.param.u32 	%r280, [_Z11gpu_cov_mxtiiiiPfS__param_1];
	max.s32 	%r186, %r25, %r7;
	setp.ge.s32 	%p77, %r186, %r280;
	cvt.s64.s32 	%rd73, %r291;
	add.s64 	%rd74, %rd2, %rd73;
	shl.b64 	%rd75, %rd74, 2;
	add.s64 	%rd4, %rd1, %rd75;
	@%p77 bra 	$L__BB0_22;
	mov.b32 	%r187, 0;
	st.global.u32 	[%rd4+32], %r187;
$L__BB0_22:
	ld.param.u32 	%r281, [_Z11gpu_cov_mxtiiiiPfS__param_1];
	max.s32 	%r189, %r25, %r8;
	setp.ge.s32 	%p78, %r189, %r281;
	@%p78 bra 	$L__BB0_24;
	mov.b32 	%r190, 0;
	st.global.u32 	[%rd4+64], %r190;
$L__BB0_24:
	ld.param.u32 	%r282, [_Z11gpu_cov_mxtiiiiPfS__param_1];
	max.s32 	%r192, %r25, %r9;
	setp.ge.s32 	%p79, %r192, %r282;
	@%p79 bra 	$L__BB0_26;
	mov.b32 	%r193, 0;
	st.global.u32 	[%rd4+96], %r193;
$L__BB0_26:
	ld.param.u32 	%r283, [_Z11gpu_cov_mxtiiiiPfS__param_1];
	max.s32 	%r195, %r25, %r10;
	setp.ge.s32 	%p80, %r195, %r283;
	@%p80 bra 	$L__BB0_28;
	mov.b32 	%r196, 0;
	st.global.u32 	[%rd4+128], %r196;
$L__BB0_28:
	ld.param.u32 	%r284, [_Z11gpu_cov_mxtiiiiPfS__param_1];
	max.s32 	%r198, %r25, %r11;
	setp.ge.s32 	%p81, %r198, %r284;
	@%p81 bra 	$L__BB0_30;
	mov.b32 	%r199, 0;
	st.global.u32 	[%rd4+160], %r199;
$L__BB0_30:
	ld.param.u32 	%r285, [_Z11gpu_cov_mxtiiiiPfS__param_1];
	max.s32 	%r201, %r25, %r12;
	setp.ge.s32 	%p82, %r201, %r285;
	@%p82 bra 	$L__BB0_32;
	mov.b32 	%r202, 0;
	st.global.u32 	[%rd4+192], %r202;
$L__BB0_32:
	ld.param.u32 	%r286, [_Z11gpu_cov_mxtiiiiPfS__param_1];
	max.s32 	%r204, %r25, %r13;
	setp.ge.s32 	%p83, %r204, %r286;
	@%p83 bra 	$L__BB0_34;
	mov.b32 	%r205, 0;
	st.global.u32 	[%rd4+224], %r205;
$L__BB0_34:
	add.s32 	%r293, %r293, 16;
	add.s32 	%r292, %r292, 16;
	add.s32 	%r291, %r291, %r15;
	add.s32 	%r290, %r290, %r15;
	add.s32 	%r289, %r289, %r15;
	add.s32 	%r288, %r288, %r15;
	setp.eq.s32 	%p84, %r293, 72;
	@%p84 bra 	$L__BB0_166;
	bra.uni 	$L__BB0_2;
$L__BB0_35:
	setp.gt.s32 	%p2, %r67, 0;
	mov.f32 	%f275, 0f00000000;
	mov.f32 	%f276, %f275;
	mov.f32 	%f277, %f275;
	mov.f32 	%f278, %f275;
	mov.f32 	%f279, %f275;
	mov.f32 	%f280, %f275;
	mov.f32 	%f281, %f275;
	mov.f32 	%f282, %f275;
	mov.f32 	%f283, %f275;
	mov.f32 	%f284, %f275;
	mov.f32 	%f285, %f275;
	mov.f32 	%f286, %f275;
	mov.f32 	%f287, %f275;
	mov.f32 	%f288, %f275;
	mov.f32 	%f289, %f275;
	mov.f32 	%f290, %f275;
	mov.f32 	%f291, %f275;
	mov.f32 	%f292, %f275;
	mov.f32 	%f293, %f275;
	mov.f32 	%f294, %f275;
	mov.f32 	%f295, %f275;
	mov.f32 	%f296, %f275;
	mov.f32 	%f297, %f275;
	mov.f32 	%f298, %f275;
	mov.f32 	%f299, %f275;
	mov.f32 	%f300, %f275;
	mov.f32 	%f301, %f275;
	mov.f32 	%f302, %f275;
	mov.f32 	%f303, %f275;
	mov.f32 	%f304, %f275;
	mov.f32 	%f305, %f275;
	mov.f32 	%f306, %f275;
	mov.f32 	%f307, %f275;
	mov.f32 	%f308, %f275;
	mov.f32 	%f309, %f275;
	mov.f32 	%f310, %f275;
	mov.f32 	%f311, %f275;
	mov.f32 	%f312, %f275;
	mov.f32 	%f313, %f275;
	mov.f32 	%f314, %f275;
	mov.f32 	%f315, %f275;
	mov.f32 	%f316, %f275;
	mov.f32 	%f317, %f275;
	mov.f32 	%f318, %f275;
	mov.f32 	%f319, %f275;
	mov.f32 	%f320, %f275;
	mov.f32 	%f321, %f275;
	mov.f32 	%f322, %f275;
	mov.f32 	%f323, %f275;
	mov.f32 	%f324, %f275;
	mov.f32 	%f325, %f275;
	mov.f32 	%f326, %f275;
	mov.f32 	%f327, %f275;
	mov.f32 	%f328, %f275;
	mov.f32 	%f329, %f275;
	mov.f32 	%f330, %f275;
	mov.f32 	%f331, %f275;
	mov.f32 	%f332, %f275;
	mov.f32 	%f333, %f275;
	mov.f32 	%f334, %f275;
	mov.f32 	%f335, %f275;
	mov.f32 	%f336, %f275;
	mov.f32 	%f337, %f275;
	mov.f32 	%f338, %f275;
	@%p2 bra 	$L__BB0_36;
	bra.uni 	$L__BB0_38;
$L__BB0_36:
	shl.b32 	%r70, %r3, 6;
	shl.b32 	%r71, %r4, 6;
	add.s32 	%r296, %r2, %r71;
	add.s32 	%r295, %r1, %r70;
	neg.s32 	%r294, %r67;
	mov.f32 	%f275, 0f00000000;
	mov.f32 	%f276, %f275;
	mov.f32 	%f277, %f275;
	mov.f32 	%f278, %f275;
	mov.f32 	%f279, %f275;
	mov.f32 	%f280, %f275;
	mov.f32 	%f281, %f275;
	mov.f32 	%f282, %f275;
	mov.f32 	%f283, %f275;
	mov.f32 	%f284, %f275;
	mov.f32 	%f285, %f275;
	mov.f32 	%f286, %f275;
	mov.f32 	%f287, %f275;
	mov.f32 	%f288, %f275;
	mov.f32 	%f289, %f275;
	mov.f32 	%f290, %f275;
	mov.f32 	%f291, %f275;
	mov.f32 	%f292, %f275;
	mov.f32 	%f293, %f275;
	mov.f32 	%f294, %f275;
	mov.f32 	%f295, %f275;
	mov.f32 	%f296, %f275;
	mov.f32 	%f297, %f275;
	mov.f32 	%f298, %f275;
	mov.f32 	%f299, %f275;
	mov.f32 	%f300, %f275;
	mov.f32 	%f301, %f275;
	mov.f32 	%f302, %f275;
	mov.f32 	%f303, %f275;
	mov.f32 	%f304, %f275;
	mov.f32 	%f305, %f275;
	mov.f32 	%f306, %f275;
	mov.f32 	%f307, %f275;
	mov.f32 	%f308, %f275;
	mov.f32 	%f309, %f275;
	mov.f32 	%f310, %f275;
	mov.f32 	%f311, %f275;
	mov.f32 	%f312, %f275;
	mov.f32 	%f313, %f275;
	mov.f32 	%f314, %f275;
	mov.f32 	%f315, %f275;
	mov.f32 	%f316, %f275;
	mov.f32 	%f317, %f275;
	mov.f32 	%f318, %f275;
	mov.f32 	%f319, %f275;
	mov.f32 	%f320, %f275;
	mov.f32 	%f321, %f275;
	mov.f32 	%f322, %f275;
	mov.f32 	%f323, %f275;
	mov.f32 	%f324, %f275;
	mov.f32 	%f325, %f275;
	mov.f32 	%f326, %f275;
	mov.f32 	%f327, %f275;
	mov.f32 	%f328, %f275;
	mov.f32 	%f329, %f275;
	mov.f32 	%f330, %f275;
	mov.f32 	%f331, %f275;
	mov.f32 	%f332, %f275;
	mov.f32 	%f333, %f275;
	mov.f32 	%f334, %f275;
	mov.f32 	%f335, %f275;
	mov.f32 	%f336, %f275;
	mov.f32 	%f337, %f275;
	mov.f32 	%f338, %f275;
$L__BB0_37:
	ld.param.u64 	%rd76, [_Z11gpu_cov_mxtiiiiPfS__param_4];
	ld.param.u32 	%r287, [_Z11gpu_cov_mxtiiiiPfS__param_3];
	cvta.to.global.u64 	%rd17, %rd76;
	mul.wide.s32 	%rd18, %r295, 4;
	add.s64 	%rd19, %rd17, %rd18;
	ld.global.f32 	%f195, [%rd19];
	ld.global.f32 	%f196, [%rd19+32];
	ld.global.f32 	%f197, [%rd19+64];
	ld.global.f32 	%f198, [%rd19+96];
	ld.global.f32 	%f199, [%rd19+128];
	ld.global.f32 	%f200, [%rd19+160];
	ld.global.f32 	%f201, [%rd19+192];
	ld.global.f32 	%f202, [%rd19+224];
	mul.wide.s32 	%rd20, %r296, 4;
	add.s64 	%rd21, %rd17, %rd20;
	ld.global.f32 	%f203, [%rd21];
	ld.global.f32 	%f204, [%rd21+32];
	ld.global.f32 	%f205, [%rd21+64];
	ld.global.f32 	%f206, [%rd21+96];
	ld.global.f32 	%f207, [%rd21+128];
	ld.global.f32 	%f208, [%rd21+160];
	ld.global.f32 	%f209, [%rd21+192];
	ld.global.f32 	%f210, [%rd21+224];
	fma.rn.f32 	%f322, %f195, %f203, %f322;
	fma.rn.f32 	%f321, %f195, %f204, %f321;
	fma.rn.f32 	%f320, %f195, %f205, %f320;
	fma.rn.f32 	%f319, %f195, %f206, %f319;
	fma.rn.f32 	%f318, %f195, %f207, %f318;
	fma.rn.f32 	%f317, %f195, %f208, %f317;
	fma.rn.f32 	%f316, %f195, %f209, %f316;
	fma.rn.f32 	%f315, %f195, %f210, %f315;
	fma.rn.f32 	%f314, %f196, %f203, %f314;
	fma.rn.f32 	%f313, %f196, %f204, %f313;
	fma.rn.f32 	%f312, %f196, %f205, %f312;
	fma.rn.f32 	%f311, %f196, %f206, %f311;
	fma.rn.f32 	%f310, %f196, %f207, %f310;
	fma.rn.f32 	%f309, %f196, %f208, %f309;
	fma.rn.f32 	%f308, %f196, %f209, %f308;
	fma.rn.f32 	%f307, %f196, %f210, %f307;
	fma.rn.f32 	%f306, %f197, %f203, %f306;
	fma.rn.f32 	%f305, %f197, %f204, %f305;
	fma.rn.f32 	%f304, %f197, %f205, %f304;
	fma.rn.f32 	%f303, %f197, %f206, %f303;
	fma.rn.f32 	%f302, %f197, %f207, %f302;
	fma.rn.f32 	%f301, %f197, %f208, %f301;
	fma.rn.f32 	%f300, %f197, %f209, %f300;
	fma.rn.f32 	%f299, %f197, %f210, %f299;
	fma.rn.f32 	%f298, %f198, %f203, %f298;
	fma.rn.f32 	%f297, %f198, %f204, %f297;
	fma.rn.f32 	%f296, %f198, %f205, %f296;
	fma.rn.f32 	%f295, %f198, %f206, %f295;
	fma.rn.f32 	%f294, %f198, %f207, %f294;
	fma.rn.f32 	%f293, %f198, %f208, %f293;
	fma.rn.f32 	%f292, %f198, %f209, %f292;
	fma.rn.f32 	%f291, %f198, %f210, %f291;
	fma.rn.f32 	%f290, %f199, %f203, %f290;
	fma.rn.f32 	%f289, %f199, %f204, %f289;
	fma.rn.f32 	%f288, %f199, %f205, %f288;
	fma.rn.f32 	%f287, %f199, %f206, %f287;
	fma.rn.f32 	%f286, %f199, %f207, %f286;
	fma.rn.f32 	%f285, %f199, %f208, %f285;
	fma.rn.f32 	%f284, %f199, %f209, %f284;
	fma.rn.f32 	%f283, %f199, %f210, %f283;
	fma.rn.f32 	%f282, %f200, %f203, %f282;
	fma.rn.f32 	%f281, %f200, %f204, %f281;
	fma.rn.f32 	%f280, %f200, %f205, %f280;
	fma.rn.f32 	%f279, %f200, %f206, %f279;
	fma.rn.f32 	%f278, %f200, %f207, %f278;
	fma.rn.f32 	%f277, %f200, %f208, %f277;
	fma.rn.f32 	%f276, %f200, %f209, %f276;
	fma.rn.f32 	%f275, %f200, %f210, %f275;
	fma.rn.f32 	%f323, %f201, %f203, %f323;
	fma.rn.f32 	%f324, %f201, %f204, %f324;
	fma.rn.f32 	%f325, %f201, %f205, %f325;
	fma.rn.f32 	%f326, %f201, %f206, %f326;
	fma.rn.f32 	%f327, %f201, %f207, %f327;
	fma.rn.f32 	%f328, %f201, %f208, %f328;
	fma.rn.f32 	%f329, %f201, %f209, %f329;
	fma.rn.f32 	%f330, %f201, %f210, %f330;
	fma.rn.f32 	%f331, %f202, %f203, %f331;
	fma.rn.f32 	%f332, %f202, %f204, %f332;
	fma.rn.f32 	%f333, %f202, %f205, %f333;
	fma.rn.f32 	%f334, %f202, %f206, %f334;
	fma.rn.f32 	%f335, %f202, %f207, %f335;
	fma.rn.f32 	%f336, %f202, %f208, %f336;
	fma.rn.f32 	%f337, %f202, %f209, %f337;
	fma.rn.f32 	%f338, %f202, %f210, %f338;
	add.s32 	%r296, %r296, %r287;
	add.s32 	%r295, %r295, %r287;
	add.s32 	%r294, %r294, 1;
	setp.ne.s32 	%p3, %r294, 0;
	@%p3 bra 	$L__BB0_37;
$L__BB0_38:
	ld.param.u32 	%r206, [_Z11gpu_cov_mxtiiiiPfS__param_1];
	mov.u32 	%r72, %ctaid.x;
	shl.b32 	%r73, %r72, 6;
	mov.u32 	%r74, %tid.x;
	add.s32 	%r41, %r73, %r74;
	mov.u32 	%r75, %ctaid.y;
	shl.b32 	%r76, %r75, 6;
	mov.u32 	%r77, %tid.y;
	add.s32 	%r78, %r76, %r77;
	mul.lo.s32 	%r43, %r41, %r206;
	max.s32 	%r79, %r41, %r78;
	setp.ge.s32 	%p4, %r79, %r206;
	@%p4 bra 	$L__BB0_40;
	ld.param.u64 	%rd77, [_Z11gpu_cov_mxtiiiiPfS__param_5];
	add.s32 	%r80, %r78, %r43;
	cvta.to.global.u64 	%rd22, %rd77;
	mul.wide.s32 	%rd23, %r80, 4;
	add.s64 	%rd24, %rd22, %rd23;
	st.global.f32 	[%rd24], %f322;
$L__BB0_40:
	ld.param.u64 	%rd78, [_Z11gpu_cov_mxtiiiiPfS__param_5];
	ld.param.u32 	%r207, [_Z11gpu_cov_mxtiiiiPfS__param_1];
	add.s32 	%r44, %r78, 8;
	max.s32 	%r81, %r41, %r44;
	setp.ge.s32 	%p5, %r81, %r207;
	cvt.s64.s32 	%rd25, %r43;
	cvt.u64.u32 	%rd5, %r78;
	add.s64 	%rd26, %rd5, %rd25;
	cvta.to.global.u64 	%rd27, %rd78;
	shl.b64 	%rd28, %rd26, 2;
	add.s64 	%rd6, %rd27, %rd28;
	@%p5 bra 	$L__BB0_42;
	st.global.f32 	[%rd6+32], %f321;
$L__BB0_42:
	ld.param.u32 	%r208, [_Z11gpu_cov_mxtiiiiPfS__param_1];
	add.s32 	%r45, %r78, 16;
	max.s32 	%r82, %r41, %r45;
	setp.ge.s32 	%p6, %r82, %r208;
	@%p6 bra 	$L__BB0_44;
	st.global.f32 	[%rd6+64], %f320;
$L__BB0_44:
	ld.param.u32 	%r209, [_Z11gpu_cov_mxtiiiiPfS__param_1];
	add.s32 	%r46, %r78, 24;
	max.s32 	%r83, %r41, %r46;
	setp.ge.s32 	%p7, %r83, %r209;
	@%p7 bra 	$L__BB0_46;
	st.global.f32 	[%rd6+96], %f319;
$L__BB0_46:
	ld.param.u32 	%r210, [_Z11gpu_cov_mxtiiiiPfS__param_1];
	add.s32 	%r47, %r78, 32;
	max.s32 	%r84, %r41, %r47;
	setp.ge.s32 	%p8, %r84, %r210;
	@%p8 bra 	$L__BB0_48;
	st.global.f32 	[%rd6+128], %f318;
$L__BB0_48:
	ld.param.u32 	%r211, [_Z11gpu_cov_mxtiiiiPfS__param_1];
	add.s32 	%r48, %r78, 40;
	max.s32 	%r85, %r41, %r48;
	setp.ge.s32 	%p9, %r85, %r211;
	@%p9 bra 	$L__BB0_50;
	st.global.f32 	[%rd6+160], %f317;
$L__BB0_50:
	ld.param.u32 	%r212, [_Z11gpu_cov_mxtiiiiPfS__param_1];
	add.s32 	%r49, %r78, 48;
	max.s32 	%r86, %r41, %r49;
	setp.ge.s32 	%p10, %r86, %r212;
	@%p10 bra 	$L__BB0_52;
	st.global.f32 	[%rd6+192], %f316;
$L__BB0_52:
	ld.param.u32 	%r213, [_Z11gpu_cov_mxtiiiiPfS__param_1];
	add.s32 	%r50, %r78, 56;
	max.s32 	%r87, %r41, %r50;
	setp.ge.s32 	%p11, %r87, %r213;
	@%p11 bra 	$L__BB0_54;
	st.global.f32 	[%rd6+224], %f315;
$L__BB0_54:
	ld.param.u32 	%r214, [_Z11gpu_cov_mxtiiiiPfS__param_1];
	add.s32 	%r51, %r41, 8;
	shl.b32 	%r52, %r214, 3;
	add.s32 	%r53, %r43, %r52;
	max.s32 	%r88, %r51, %r78;
	setp.ge.s32 	%p12, %r88, %r214;
	@%p12 bra 	$L__BB0_56;
	ld.param.u64 	%rd79, [_Z11gpu_cov_mxtiiiiPfS__param_5];
	add.s32 	%r89, %r78, %r53;
	cvta.to.global.u64 	%rd29, %rd79;
	mul.wide.s32 	%rd30, %r89, 4;
	add.s64 	%rd31, %rd29, %rd30;
	st.global.f32 	[%rd31], %f314;
$L__BB0_56:
	ld.param.u64 	%rd80, [_Z11gpu_cov_mxtiiiiPfS__param_5];
	ld.param.u32 	%r215, [_Z11gpu_cov_mxtiiiiPfS__param_1];
	max.s32 	%r90, %r51, %r44;
	setp.ge.s32 	%p13, %r90, %r215;
	cvt.s64.s32 	%rd32, %r53;
	add.s64 	%rd33, %rd5, %rd32;
	cvta.to.global.u64 	%rd34, %rd80;
	shl.b64 	%rd35, %rd33, 2;
	add.s64 	%rd7, %rd34, %rd35;
	@%p13 bra 	$L__BB0_58;
	st.global.f32 	[%rd7+32], %f313;
$L__BB0_58:
	ld.param.u32 	%r216, [_Z11gpu_cov_mxtiiiiPfS__param_1];
	max.s32 	%r91, %r51, %r45;
	setp.ge.s32 	%p14, %r91, %r216;
	@%p14 bra 	$L__BB0_60;
	st.global.f32 	[%rd7+64], %f312;
$L__BB0_60:
	ld.param.u32 	%r217, [_Z11gpu_cov_mxtiiiiPfS__param_1];
	max.s32 	%r92, %r51, %r46;
	setp.ge.s32 	%p15, %r92, %r217;
	@%p15 bra 	$L__BB0_62;
	st.global.f32 	[%rd7+96], %f311;
$L__BB0_62:
	ld.param.u32 	%r218, [_Z11gpu_cov_mxtiiiiPfS__param_1];
	max.s32 	%r93, %r51, %r47;
	setp.ge.s32 	%p16, %r93, %r218;
	@%p16 bra 	$L__BB0_64;
	st.global.f32 	[%rd7+128], %f310;
$L__BB0_64:
	ld.param.u32 	%r219, [_Z11gpu_cov_mxtiiiiPfS__param_1];
	max.s32 	%r94, %r51, %r48;
	setp.ge.s32 	%p17, %r94, %r219;
	@%p17 bra 	$L__BB0_66;
	st.global.f32 	[%rd7+160], %f309;
$L__BB0_66:
	ld.param.u32 	%r220, [_Z11gpu_cov_mxtiiiiPfS__param_1];
	max.s32 	%r95, %r51, %r49;
	setp.ge.s32 	%p18, %r95, %r220;
	@%p18 bra 	$L__BB0_68;
	st.global.f32 	[%rd7+192], %f308;
$L__BB0_68:
	ld.param.u32 	%r221, [_Z11gpu_cov_mxtiiiiPfS__param_1];
	max.s32 	%r96, %r51, %r50;
	setp.ge.s32 	%p19, %r96, %r221;
	@%p19 bra 	$L__BB0_70;
	st.global.f32 	[%rd7+224], %f307;
$L__BB0_70:
	ld.param.u64 	%rd81, [_Z11gpu_cov_mxtiiiiPfS__param_5];
	ld.param.u32 	%r222, [_Z11gpu_cov_mxtiiiiPfS__param_1];
	cvta.to.global.u64 	%rd8, %rd81;
	add.s32 	%r54, %r41, 16;
	shl.b32 	%r55, %r222, 4;
	add.s32 	%r56, %r55, %r43;
	max.s32 	%r97, %r54, %r78;
	setp.ge.s32 	%p20, %r97, %r222;
	@%p20 bra 	$L__BB0_72;
	add.s32 	%r98, %r78, %r56;
	mul.wide.s32 	%rd36, %r98, 4;
	add.s64 	%rd37, %rd8, %rd36;
	st.global.f32 	[%rd37], %f306;
$L__BB0_72:
	ld.param.u32 	%r223, [_Z11gpu_cov_mxtiiiiPfS__param_1];
	max.s32 	%r99, %r54, %r44;
	setp.ge.s32 	%p21, %r99, %r223;
	cvt.s64.s32 	%rd38, %r56;
	add.s64 	%rd39, %rd5, %rd38;
	shl.b64 	%rd40, %rd39, 2;
	add.s64 	%rd9, %rd8, %rd40;
	@%p21 bra 	$L__BB0_74;
	st.global.f32 	[%rd9+32], %f305;
$L__BB0_74:
	ld.param.u32 	%r224, [_Z11gpu_cov_mxtiiiiPfS__param_1];
	max.s32 	%r100, %r54, %r45;
	setp.ge.s32 	%p22, %r100, %r224;
	@%p22 bra 	$L__BB0_76;
	st.global.f32 	[%rd9+64], %f304;
$L__BB0_76:
	ld.param.u32 	%r225, [_Z11gpu_cov_mxtiiiiPfS__param_1];
	max.s32 	%r101, %r54, %r46;
	setp.ge.s32 	%p23, %r101, %r225;
	@%p23 bra 	$L__BB0_78;
	st.global.f32 	[%rd9+96], %f303;
$L__BB0_78:
	ld.param.u32 	%r226, [_Z11gpu_cov_mxtiiiiPfS__param_1];
	max.s32 	%r102, %r54, %r47;
	setp.ge.s32 	%p24, %r102, %r226;
	@%p24 bra 	$L__BB0_80;
	st.global.f32 	[%rd9+128], %f302;
$L__BB0_80:
	ld.param.u32 	%r227, [_Z11gpu_cov_mxtiiiiPfS__param_1];
	max.s32 	%r103, %r54, %r48;
	setp.ge.s32 	%p25, %r103, %r227;
	@%p25 bra 	$L__BB0_82;
	st.global.f32 	[%rd9+160], %f301;
$L__BB0_82:
	ld.param.u32 	%r228, [_Z11gpu_cov_mxtiiiiPfS__param_1];
	max.s32 	%r104, %r54, %r49;
	setp.ge.s32 	%p26, %r104, %r228;
	@%p26 bra 	$L__BB0_84;
	st.global.f32 	[%rd9+192], %f300;
$L__BB0_84:
	ld.param.u32 	%r229, [_Z11gpu_cov_mxtiiiiPfS__param_1];
	max.s32 	%r105, %r54, %r50;
	setp.ge.s32 	%p27, %r105, %r229;
	@%p27 bra 	$L__BB0_86;
	st.global.f32 	[%rd9+224], %f299;
$L__BB0_86:
	ld.param.u32 	%r230, [_Z11gpu_cov_mxtiiiiPfS__param_1];
	add.s32 	%r57, %r41, 24;
	add.s32 	%r58, %r56, %r52;
	max.s32 	%r106, %r57, %r78;
	setp.ge.s32 	%p28, %r106, %r230;
	@%p28 bra 	$L__BB0_88;
	add.s32 	%r107, %r78, %r58;
	mul.wide.s32 	%rd41, %r107, 4;
	add.s64 	%rd42, %rd8, %rd41;
	st.global.f32 	[%rd42], %f298;
$L__BB0_88:
	ld.param.u32 	%r231, [_Z11gpu_cov_mxtiiiiPfS__param_1];
	max.s32 	%r108, %r57, %r44;
	setp.ge.s32 	%p29, %r108, %r231;
	cvt.s64.s32 	%rd43, %r58;
	add.s64 	%rd44, %rd5, %rd43;
	shl.b64 	%rd45, %rd44, 2;
	add.s64 	%rd10, %rd8, %rd45;
	@%p29 bra 	$L__BB0_90;
	st.global.f32 	[%rd10+32], %f297;
$L__BB0_90:
	ld.param.u32 	%r232, [_Z11gpu_cov_mxtiiiiPfS__param_1];
	max.s32 	%r109, %r57, %r45;
	setp.ge.s32 	%p30, %r109, %r232;
	@%p30 bra 	$L__BB0_92;
	st.global.f32 	[%rd10+64], %f296;
$L__BB0_92:
	ld.param.u32 	%r233, [_Z11gpu_cov_mxtiiiiPfS__param_1];
	max.s32 	%r110, %r57, %r46;
	setp.ge.s32 	%p31, %r110, %r233;
	@%p31 bra 	$L__BB0_94;
	st.global.f32 	[%rd10+96], %f295;
$L__BB0_94:
	ld.param.u32 	%r234, [_Z11gpu_cov_mxtiiiiPfS__param_1];
	max.s32 	%r111, %r57, %r47;
	setp.ge.s32 	%p32, %r111, %r234;
	@%p32 bra 	$L__BB0_96;
	st.global.f32 	[%rd10+128], %f294;
$L__BB0_96:
	ld.param.u32 	%r235, [_Z11gpu_cov_mxtiiiiPfS__param_1];
	max.s32 	%r112, %r57, %r48;
	setp.ge.s32 	%p33, %r112, %r235;
	@%p33 bra 	$L__BB0_98;
	st.global.f32 	[%rd10+160], %f293;
$L__BB0_98:
	ld.param.u32 	%r236, [_Z11gpu_cov_mxtiiiiPfS__param_1];
	max.s32 	%r113, %r57, %r49;
	setp.ge.s32 	%p34, %r113, %r236;
	@%p34 bra 	$L__BB0_100;
	st.global.f32 	[%rd10+192], %f292;
$L__BB0_100:
	ld.param.u32 	%r237, [_Z11gpu_cov_mxtiiiiPfS__param_1];
	max.s32 	%r114, %r57, %r50;
	setp.ge.s32 	%p35, %r114, %r237;
	@%p35 bra 	$L__BB0_102;
	st.global.f32 	[%rd10+224], %f291;
$L__BB0_102:
	ld.param.u32 	%r238, [_Z11gpu_cov_mxtiiiiPfS__param_1];
	add.s32 	%r59, %r41, 32;
	shl.b32 	%r115, %r238, 5;
	add.s32 	%r60, %r115, %r43;
	max.s32 	%r116, %r59, %r78;
	setp.ge.s32 	%p36, %r116, %r238;
	@%p36 bra 	$L__BB0_104;
	add.s32 	%r117, %r78, %r60;
	mul.wide.s32 	%rd46, %r117, 4;
	add.s64 	%rd47, %rd8, %rd46;
	st.global.f32 	[%rd47], %f290;
$L__BB0_104:
	ld.param.u32 	%r239, [_Z11gpu_cov_mxtiiiiPfS__param_1];
	max.s32 	%r118, %r59, %r44;
	setp.ge.s32 	%p37, %r118, %r239;
	cvt.s64.s32 	%rd48, %r60;
	add.s64 	%rd49, %rd5, %rd48;
	shl.b64 	%rd50, %rd49, 2;
	add.s64 	%rd11, %rd8, %rd50;
	@%p37 bra 	$L__BB0_106;
	st.global.f32 	[%rd11+32], %f289;
$L__BB0_106:
	ld.param.u32 	%r240, [_Z11gpu_cov_mxtiiiiPfS__param_1];
	max.s32 	%r119, %r59, %r45;
	setp.ge.s32 	%p38, %r119, %r240;
	@%p38 bra 	$L__BB0_108;
	st.global.f32 	[%rd11+64], %f288;
$L__BB0_108:
	ld.param.u32 	%r241, [_Z11gpu_cov_mxtiiiiPfS__param_1];
	max.s32 	%r120, %r59, %r46;
	setp.ge.s32 	%p39, %r120, %r241;
	@%p39 bra 	$L__BB0_110;
	st.global.f32 	[%rd11+96], %f287;
$L__BB0_110:
	ld.param.u32 	%r242, [_Z11gpu_cov_mxtiiiiPfS__param_1];
	max.s32 	%r121, %r59, %r47;
	setp.ge.s32 	%p40, %r121, %r242;
	@%p40 bra 	$L__BB0_112;
	st.global.f32 	[%rd11+128], %f286;
$L__BB0_112:
	ld.param.u32 	%r243, [_Z11gpu_cov_mxtiiiiPfS__param_1];
	max.s32 	%r122, %r59, %r48;
	setp.ge.s32 	%p41, %r122, %r243;
	@%p41 bra 	$L__BB0_114;
	st.global.f32 	[%rd11+160], %f285;
$L__BB0_114:
	ld.param.u32 	%r244, [_Z11gpu_cov_mxtiiiiPfS__param_1];
	max.s32 	%r123, %r59, %r49;
	setp.ge.s32 	%p42, %r123, %r244;
	@%p42 bra 	$L__BB0_116;
	st.global.f32 	[%rd11+192], %f284;
$L__BB0_116:
	ld.param.u32 	%r245, [_Z11gpu_cov_mxtiiiiPfS__param_1];
	max.s32 	%r124, %r59, %r50;
	setp.ge.s32 	%p43, %r124, %r245;
	@%p43 bra 	$L__BB0_118;
	st.global.f32 	[%rd11+224], %f283;
$L__BB0_118:
	ld.param.u32 	%r246, [_Z11gpu_cov_mxtiiiiPfS__param_1];
	add.s32 	%r61, %r41, 40;
	add.s32 	%r62, %r60, %r52;
	max.s32 	%r125, %r61, %r78;
	setp.ge.s32 	%p44, %r125, %r246;
	@%p44 bra 	$L__BB0_120;
	add.s32 	%r126, %r78, %r62;
	mul.wide.s32 	%rd51, %r126, 4;
	add.s64 	%rd52, %rd8, %rd51;
	st.global.f32 	[%rd52], %f282;
$L__BB0_120:
	ld.param.u32 	%r247, [_Z11gpu_cov_mxtiiiiPfS__param_1];
	max.s32 	%r127, %r61, %r44;
	setp.ge.s32 	%p45, %r127, %r247;
	cvt.s64.s32 	%rd53, %r62;
	add.s64 	%rd54, %rd5, %rd53;
	shl.b64 	%rd55, %rd54, 2;
	add.s64 	%rd12, %rd8, %rd55;
	@%p45 bra 	$L__BB0_122;
	st.global.f32 	[%rd12+32], %f281;
$L__BB0_122:
	ld.param.u32 	%r248, [_Z11gpu_cov_mxtiiiiPfS__param_1];
	max.s32 	%r128, %r61, %r45;
	setp.ge.s32 	%p46, %r128, %r248;
	@%p46 bra 	$L__BB0_124;
	st.global.f32 	[%rd12+64], %f280;
$L__BB0_124:
	ld.param.u32 	%r249, [_Z11gpu_cov_mxtiiiiPfS__param_1];
	max.s32 	%r129, %r61, %r46;
	setp.ge.s32 	%p47, %r129, %r249;
	@%p47 bra 	$L__BB0_126;
	st.global.f32 	[%rd12+96], %f279;
$L__BB0_126:
	ld.param.u32 	%r250, [_Z11gpu_cov_mxtiiiiPfS__param_1];
	max.s32 	%r130, %r61, %r47;
	setp.ge.s32 	%p48, %r130, %r250;
	@%p48 bra 	$L__BB0_128;
	st.global.f32 	[%rd12+128], %f278;
$L__BB0_128:
	ld.param.u32 	%r251, [_Z11gpu_cov_mxtiiiiPfS__param_1];
	max.s32 	%r131, %r61, %r48;
	setp.ge.s32 	%p49, %r131, %r251;
	@%p49 bra 	$L__BB0_130;
	st.global.f32 	[%rd12+160], %f277;
$L__BB0_130:
	ld.param.u32 	%r252, [_Z11gpu_cov_mxtiiiiPfS__param_1];
	max.s32 	%r132, %r61, %r49;
	setp.ge.s32 	%p50, %r132, %r252;
	@%p50 bra 	$L__BB0_132;
	st.global.f32 	[%rd12+192], %f276;
$L__BB0_132:
	ld.param.u32 	%r253, [_Z11gpu_cov_mxtiiiiPfS__param_1];
	max.s32 	%r133, %r61, %r50;
	setp.ge.s32 	%p51, %r133, %r253;
	@%p51 bra 	$L__BB0_134;
	st.global.f32 	[%rd12+224], %f275;
$L__BB0_134:
	ld.param.u32 	%r254, [_Z11gpu_cov_mxtiiiiPfS__param_1];
	add.s32 	%r63, %r41, 48;
	add.s32 	%r64, %r55, %r60;
	max.s32 	%r134, %r63, %r78;
	setp.ge.s32 	%p52, %r134, %r254;
	@%p52 bra 	$L__BB0_136;
	add.s32 	%r135, %r78, %r64;
	mul.wide.s32 	%rd56, %r135, 4;
	add.s64 	%rd57, %rd8, %rd56;
	st.global.f32 	[%rd57], %f323;
$L__BB0_136:
	ld.param.u32 	%r255, [_Z11gpu_cov_mxtiiiiPfS__param_1];
	max.s32 	%r136, %r63, %r44;
	setp.ge.s32 	%p53, %r136, %r255;
	cvt.s64.s32 	%rd58, %r64;
	add.s64 	%rd59, %rd5, %rd58;
	shl.b64 	%rd60, %rd59, 2;
	add.s64 	%rd13, %rd8, %rd60;
	@%p53 bra 	$L__BB0_138;
	st.global.f32 	[%rd13+32], %f324;
$L__BB0_138:
	ld.param.u32 	%r256, [_Z11gpu_cov_mxtiiiiPfS__param_1];
	max.s32 	%r137, %r63, %r45;
	setp.ge.s32 	%p54, %r137, %r256;
	@%p54 bra 	$L__BB0_140;
	st.global.f32 	[%rd13+64], %f325;
$L__BB0_140:
	ld.param.u32 	%r257, [_Z11gpu_cov_mxtiiiiPfS__param_1];
	max.s32 	%r138, %r63, %r46;
	setp.ge.s32 	%p55, %r138, %r257;
	@%p55 bra 	$L__BB0_142;
	st.global.f32 	[%rd13+96], %f326;
$L__BB0_142:
	ld.param.u32 	%r258, [_Z11gpu_cov_mxtiiiiPfS__param_1];
	max.s32 	%r139, %r63, %r47;
	setp.ge.s32 	%p56, %r139, %r258;
	@%p56 bra 	$L__BB0_144;
	st.global.f32 	[%rd13+128], %f327;
$L__BB0_144:
	ld.param.u32 	%r259, [_Z11gpu_cov_mxtiiiiPfS__param_1];
	max.s32 	%r140, %r63, %r48;
	setp.ge.s32 	%p57, %r140, %r259;
	@%p57 bra 	$L__BB0_146;
	st.global.f32 	[%rd13+160], %f328;
$L__BB0_146:
	ld.param.u32 	%r260, [_Z11gpu_cov_mxtiiiiPfS__param_1];
	max.s32 	%r141, %r63, %r49;
	setp.ge.s32 	%p58, %r141, %r260;
	@%p58 bra 	$L__BB0_148;
	st.global.f32 	[%rd13+192], %f329;
$L__BB0_148:
	ld.param.u32 	%r261, [_Z11gpu_cov_mxtiiiiPfS__param_1];
	max.s32 	%r142, %r63, %r50;
	setp.ge.s32 	%p59, %r142, %r261;
	@%p59 bra 	$L__BB0_150;
	st.global.f32 	[%rd13+224], %f330;
$L__BB0_150:
	ld.param.u32 	%r262, [_Z11gpu_cov_mxtiiiiPfS__param_1];
	add.s32 	%r65, %r41, 56;
	add.s32 	%r66, %r64, %r52;
	max.s32 	%r143, %r65, %r78;
	setp.ge.s32 	%p60, %r143, %r262;
	@%p60 bra 	$L__BB0_152;
	add.s32 	%r144, %r78, %r66;
	mul.wide.s32 	%rd61, %r144, 4;
	add.s64 	%rd62, %rd8, %rd61;
	st.global.f32 	[%rd62], %f331;
$L__BB0_152:
	ld.param.u32 	%r263, [_Z11gpu_cov_mxtiiiiPfS__param_1];
	max.s32 	%r145, %r65, %r44;
	setp.ge.s32 	%p61, %r145, %r263;
	cvt.s64.s32 	%rd63, %r66;
	add.s64 	%rd64, %rd5, %rd63;
	shl.b64 	%rd65, %rd64, 2;
	add.s64 	%rd14, %rd8, %rd65;
	@%p61 bra 	$L__BB0_154;
	st.global.f32 	[%rd14+32], %f332;
$L__BB0_154:
	ld.param.u32 	%r264, [_Z11gpu_cov_mxtiiiiPfS__param_1];
	max.s32 	%r146, %r65, %r45;
	setp.ge.s32 	%p62, %r146, %r264;
	@%p62 bra 	$L__BB0_156;
	st.global.f32 	[%rd14+64], %f333;
$L__BB0_156:
	ld.param.u32 	%r265, [_Z11gpu_cov_mxtiiiiPfS__param_1];
	max.s32 	%r147, %r65, %r46;
	setp.ge.s32 	%p63, %r147, %r265;
	@%p63 bra 	$L__BB0_158;
	st.global.f32 	[%rd14+96], %f334;
$L__BB0_158:
	ld.param.u32 	%r266, [_Z11gpu_cov_mxtiiiiPfS__param_1];
	max.s32 	%r148, %r65, %r47;
	setp.ge.s32 	%p64, %r148, %r266;
	@%p64 bra 	$L__BB0_160;
	st.global.f32 	[%rd14+128], %f335;
$L__BB0_160:
	ld.param.u32 	%r267, [_Z11gpu_cov_mxtiiiiPfS__param_1];
	max.s32 	%r149, %r65, %r48;
	setp.ge.s32 	%p65, %r149, %r267;
	@%p65 bra 	$L__BB0_162;
	st.global.f32 	[%rd14+160], %f336;
$L__BB0_162:
	ld.param.u32 	%r268, [_Z11gpu_cov_mxtiiiiPfS__param_1];
	max.s32 	%r150, %r65, %r49;
	setp.ge.s32 	%p66, %r150, %r268;
	@%p66 bra 	$L__BB0_164;
	st.global.f32 	[%rd14+192], %f337;
$L__BB0_164:
	ld.param.u32 	%r269, [_Z11gpu_cov_mxtiiiiPfS__param_1];
	max.s32 	%r151, %r65, %r50;
	setp.ge.s32 	%p67, %r151, %r269;
	@%p67 bra 	$L__BB0_166;
	st.global.f32 	[%rd14+224], %f338;
$L__BB0_166:
	ret;

}
	// .globl	_Z17gpu_mtx_transposeiiiiPfS_
.visible .entry _Z17gpu_mtx_transposeiiiiPfS_(
	.param .u32 _Z17gpu_mtx_transposeiiiiPfS__param_0,
	.param .u32 _Z17gpu_mtx_transposeiiiiPfS__param_1,
	.param .u32 _Z17gpu_mtx_transposeiiiiPfS__param_2,
	.param .u32 _Z17gpu_mtx_transposeiiiiPfS__param_3,
	.param .u64 .ptr .align 1 _Z17gpu_mtx_transposeiiiiPfS__param_4,
	.param .u64 .ptr .align 1 _Z17gpu_mtx_transposeiiiiPfS__param_5
)
{
	.reg .pred 	%p<54>;
	.reg .b32 	%r<107>;
	.reg .b32 	%f<61>;
	.reg .b64 	%rd<58>;

	ld.param.u32 	%r55, [_Z17gpu_mtx_transposeiiiiPfS__param_0];
	ld.param.u32 	%r56, [_Z17gpu_mtx_transposeiiiiPfS__param_1];
	ld.param.u32 	%r57, [_Z17gpu_mtx_transposeiiiiPfS__param_2];
	ld.param.u32 	%r58, [_Z17gpu_mtx_transposeiiiiPfS__param_3];
	ld.param.u64 	%rd5, [_Z17gpu_mtx_transposeiiiiPfS__param_4];
	ld.param.u64 	%rd6, [_Z17gpu_mtx_transposeiiiiPfS__param_5];
	cvta.to.global.u64 	%rd1, %rd5;
	cvta.to.global.u64 	%rd2, %rd6;
	mov.u32 	%r1, %tid.x;
	mov.u32 	%r2, %ctaid.y;
	setp.lt.s32 	%p1, %r57, 1;
	@%p1 bra 	$L__BB1_43;
	mul.lo.s32 	%r3, %r55, %r2;
	add.s32 	%r4, %r57, -1;
	shr.u32 	%r60, %r4, 6;
	add.s32 	%r5, %r60, 1;
	setp.lt.u32 	%p2, %r57, 449;
	mov.b32 	%r105, 0;
	@%p2 bra 	$L__BB1_21;
	add.s32 	%r62, %r1, 64;
	mad.lo.s32 	%r102, %r58, %r62, %r2;
	shl.b32 	%r7, %r58, 9;
	add.s32 	%r63, %r1, 128;
	mad.lo.s32 	%r100, %r58, %r63, %r2;
	add.s32 	%r64, %r1, 192;
	mad.lo.s32 	%r99, %r58, %r64, %r2;
	add.s32 	%r65, %r1, 256;
	mad.lo.s32 	%r98, %r58, %r65, %r2;
	add.s32 	%r66, %r1, 320;
	mad.lo.s32 	%r97, %r58, %r66, %r2;
	add.s32 	%r67, %r1, 384;
	mad.lo.s32 	%r96, %r58, %r67, %r2;
	add.s32 	%r68, %r1, 448;
	mad.lo.s32 	%r95, %r58, %r68, %r2;
	and.b32  	%r69, %r5, 134217720;
	neg.s32 	%r94, %r69;
	mad.lo.s32 	%r93, %r1, %r58, %r2;
	add.s32 	%r92, %r1, %r3;
	mov.b32 	%r103, 256;
	mov.u32 	%r101, %r1;
$L__BB1_3:
	.pragma "nounroll";
	setp.ge.s32 	%p3, %r2, %r56;
	mul.wide.s32 	%rd7, %r92, 4;
	add.s64 	%rd8, %rd2, %rd7;
	add.s64 	%rd3, %rd8, 1024;
	setp.ge.s32 	%p4, %r101, %r55;
	mov.f32 	%f46, 0f00000000;
	or.pred  	%p5, %p3, %p4;
	@%p5 bra 	$L__BB1_5;
	ld.global.f32 	%f46, [%rd3+-1024];
$L__BB1_5:
	mul.wide.s32 	%rd9, %r93, 4;
	add.s64 	%rd10, %rd1, %rd9;
	st.global.f32 	[%rd10], %f46;
	add.s32 	%r70, %r101, 64;
	setp.ge.s32 	%p7, %r70, %r55;
	mov.f32 	%f47, 0f00000000;
	or.pred  	%p8, %p3, %p7;
	@%p8 bra 	$L__BB1_7;
	ld.global.f32 	%f47, [%rd3+-768];
$L__BB1_7:
	mul.wide.s32 	%rd11, %r102, 4;
	add.s64 	%rd12, %rd1, %rd11;
	st.global.f32 	[%rd12], %f47;
	add.s32 	%r71, %r101, 128;
	setp.ge.s32 	%p10, %r71, %r55;
	mov.f32 	%f48, 0f00000000;
	or.pred  	%p11, %p3, %p10;
	@%p11 bra 	$L__BB1_9;
	ld.global.f32 	%f48, [%rd3+-512];
$L__BB1_9:
	mul.wide.s32 	%rd13, %r100, 4;
	add.s64 	%rd14, %rd1, %rd13;
	st.global.f32 	[%rd14], %f48;
	add.s32 	%r72, %r101, 192;
	setp.ge.s32 	%p13, %r72, %r55;
	mov.f32 	%f49, 0f00000000;
	or.pred  	%p14, %p3, %p13;
	@%p14 bra 	$L__BB1_11;
	ld.global.f32 	%f49, [%rd3+-256];
$L__BB1_11:
	mul.wide.s32 	%rd15, %r99, 4;
	add.s64 	%rd16, %rd1, %rd15;
	st.global.f32 	[%rd16], %f49;
	add.s32 	%r73, %r101, 256;
	setp.ge.s32 	%p16, %r73, %r55;
	mov.f32 	%f50, 0f00000000;
	or.pred  	%p17, %p3, %p16;
	@%p17 bra 	$L__BB1_13;
	ld.global.f32 	%f50, [%rd3];
$L__BB1_13:
	mul.wide.s32 	%rd17, %r98, 4;
	add.s64 	%rd18, %rd1, %rd17;
	st.global.f32 	[%rd18], %f50;
	add.s32 	%r74, %r101, 320;
	setp.ge.s32 	%p19, %r74, %r55;
	mov.f32 	%f51, 0f00000000;
	or.pred  	%p20, %p3, %p19;
	@%p20 bra 	$L__BB1_15;
	ld.global.f32 	%f51, [%rd3+256];
$L__BB1_15:
	mul.wide.s32 	%rd19, %r97, 4;
	add.s64 	%rd20, %rd1, %rd19;
	st.global.f32 	[%rd20], %f51;
	add.s32 	%r75, %r101, 384;
	setp.ge.s32 	%p22, %r75, %r55;
	mov.f32 	%f52, 0f00000000;
	or.pred  	%p23, %p3, %p22;
	@%p23 bra 	$L__BB1_17;
	ld.global.f32 	%f52, [%rd3+512];
$L__BB1_17:
	mul.wide.s32 	%rd21, %r96, 4;
	add.s64 	%rd22, %rd1, %rd21;
	st.global.f32 	[%rd22], %f52;
	add.s32 	%r76, %r101, 448;
	setp.ge.s32 	%p25, %r76, %r55;
	mov.f32 	%f53, 0f00000000;
	or.pred  	%p26, %p3, %p25;
	@%p26 bra 	$L__BB1_19;
	ld.global.f32 	%f53, [%rd3+768];
$L__BB1_19:
	mul.wide.s32 	%rd23, %r95, 4;
	add.s64 	%rd24, %rd1, %rd23;
	st.global.f32 	[%rd24], %f53;
	add.s32 	%r103, %r103, 512;
	add.s32 	%r102, %r102, %r7;
	add.s32 	%r101, %r101, 512;
	add.s32 	%r100, %r100, %r7;
	add.s32 	%r99, %r99, %r7;
	add.s32 	%r98, %r98, %r7;
	add.s32 	%r97, %r97, %r7;
	add.s32 	%r96, %r96, %r7;
	add.s32 	%r95, %r95, %r7;
	add.s32 	%r94, %r94, 8;
	add.s32 	%r93, %r93, %r7;
	add.s32 	%r92, %r92, 512;
	setp.ne.s32 	%p27, %r94, 0;
	@%p27 bra 	$L__BB1_3;
	add.s32 	%r105, %r103, -256;
$L__BB1_21:
	and.b32  	%r43, %r5, 7;
	setp.eq.s32 	%p28, %r43, 0;
	@%p28 bra 	$L__BB1_43;
	setp.lt.u32 	%p29, %r43, 4;
	@%p29 bra 	$L__BB1_32;
	setp.ge.s32 	%p30, %r2, %r56;
	add.s32 	%r44, %r105, %r1;
	setp.ge.s32 	%p31, %r44, %r55;
	mov.f32 	%f54, 0f00000000;
	or.pred  	%p32, %p30, %p31;
	@%p32 bra 	$L__BB1_25;
	add.s32 	%r78, %r44, %r3;
	mul.wide.s32 	%rd25, %r78, 4;
	add.s64 	%rd26, %rd2, %rd25;
	ld.global.f32 	%f54, [%rd26];
$L__BB1_25:
	setp.ge.s32 	%p33, %r2, %r56;
	mad.lo.s32 	%r79, %r44, %r58, %r2;
	mul.wide.s32 	%rd27, %r79, 4;
	add.s64 	%rd28, %rd1, %rd27;
	st.global.f32 	[%rd28], %f54;
	add.s32 	%r45, %r44, 64;
	setp.ge.s32 	%p34, %r45, %r55;
	cvt.u64.u32 	%rd29, %r1;
	cvt.s64.s32 	%rd30, %r105;
	cvt.s64.s32 	%rd31, %r3;
	add.s64 	%rd32, %rd30, %rd29;
	add.s64 	%rd33, %rd32, %rd31;
	shl.b64 	%rd34, %rd33, 2;
	add.s64 	%rd4, %rd2, %rd34;
	mov.f32 	%f55, 0f00000000;
	or.pred  	%p35, %p33, %p34;
	@%p35 bra 	$L__BB1_27;
	ld.global.f32 	%f55, [%rd4+256];
$L__BB1_27:
	setp.ge.s32 	%p36, %r2, %r56;
	mad.lo.s32 	%r80, %r45, %r58, %r2;
	mul.wide.s32 	%rd35, %r80, 4;
	add.s64 	%rd36, %rd1, %rd35;
	st.global.f32 	[%rd36], %f55;
	add.s32 	%r46, %r44, 128;
	setp.ge.s32 	%p37, %r46, %r55;
	mov.f32 	%f56, 0f00000000;
	or.pred  	%p38, %p36, %p37;
	@%p38 bra 	$L__BB1_29;
	ld.global.f32 	%f56, [%rd4+512];
$L__BB1_29:
	setp.ge.s32 	%p39, %r2, %r56;
	mad.lo.s32 	%r81, %r46, %r58, %r2;
	mul.wide.s32 	%rd37, %r81, 4;
	add.s64 	%rd38, %rd1, %rd37;
	st.global.f32 	[%rd38], %f56;
	add.s32 	%r47, %r44, 192;
	setp.ge.s32 	%p40, %r47, %r55;
	mov.f32 	%f57, 0f00000000;
	or.pred  	%p41, %p39, %p40;
	@%p41 bra 	$L__BB1_31;
	ld.global.f32 	%f57, [%rd4+768];
$L__BB1_31:
	mad.lo.s32 	%r82, %r47, %r58, %r2;
	mul.wide.s32 	%rd39, %r82, 4;
	add.s64 	%rd40, %rd1, %rd39;
	st.global.f32 	[%rd40], %f57;
	add.s32 	%r105, %r105, 256;
$L__BB1_32:
	and.b32  	%r83, %r5, 3;
	setp.eq.s32 	%p42, %r83, 0;
	@%p42 bra 	$L__BB1_43;
	setp.eq.s32 	%p43, %r83, 1;
	@%p43 bra 	$L__BB1_39;
	setp.ge.s32 	%p44, %r2, %r56;
	add.s32 	%r50, %r105, %r1;
	setp.ge.s32 	%p45, %r50, %r55;
	mov.f32 	%f58, 0f00000000;
	or.pred  	%p46, %p44, %p45;
	@%p46 bra 	$L__BB1_36;
	add.s32 	%r85, %r50, %r3;
	mul.wide.s32 	%rd41, %r85, 4;
	add.s64 	%rd42, %rd2, %rd41;
	ld.global.f32 	%f58, [%rd42];
$L__BB1_36:
	setp.ge.s32 	%p47, %r2, %r56;
	mad.lo.s32 	%r86, %r50, %r58, %r2;
	mul.wide.s32 	%rd43, %r86, 4;
	add.s64 	%rd44, %rd1, %rd43;
	st.global.f32 	[%rd44], %f58;
	add.s32 	%r51, %r50, 64;
	setp.ge.s32 	%p48, %r51, %r55;
	mov.f32 	%f59, 0f00000000;
	or.pred  	%p49, %p47, %p48;
	@%p49 bra 	$L__BB1_38;
	cvt.s64.s32 	%rd45, %r3;
	cvt.u64.u32 	%rd46, %r1;
	cvt.s64.s32 	%rd47, %r105;
	add.s64 	%rd48, %rd47, %rd46;
	add.s64 	%rd49, %rd48, %rd45;
	shl.b64 	%rd50, %rd49, 2;
	add.s64 	%rd51, %rd2, %rd50;
	ld.global.f32 	%f59, [%rd51+256];
$L__BB1_38:
	mad.lo.s32 	%r87, %r51, %r58, %r2;
	mul.wide.s32 	%rd52, %r87, 4;
	add.s64 	%rd53, %rd1, %rd52;
	st.global.f32 	[%rd53], %f59;
	add.s32 	%r105, %r105, 128;
$L__BB1_39:
	and.b32  	%r88, %r4, 64;
	setp.ne.s32 	%p50, %r88, 0;
	@%p50 bra 	$L__BB1_43;
	setp.ge.s32 	%p51, %r2, %r56;
	add.s32 	%r54, %r105, %r1;
	setp.ge.s32 	%p52, %r54, %r55;
	mov.f32 	%f60, 0f00000000;
	or.pred  	%p53, %p51, %p52;
	@%p53 bra 	$L__BB1_42;
	add.s32 	%r90, %r54, %r3;
	mul.wide.s32 	%rd54, %r90, 4;
	add.s64 	%rd55, %rd2, %rd54;
	ld.global.f32 	%f60, [%rd55];
$L__BB1_42:
	mad.lo.s32 	%r91, %r54, %r58, %r2;
	mul.wide.s32 	%rd56, %r91, 4;
	add.s64 	%rd57, %rd1, %rd56;
	st.global.f32 	[%rd57], %f60;
$L__BB1_43:
	ret;

}
	// .globl	_Z13gpu_normalizeiiiiPfS_
.visible .entry _Z13gpu_normalizeiiiiPfS_(
	.param .u32 _Z13gpu_normalizeiiiiPfS__param_0,
	.param .u32 _Z13gpu_normalizeiiiiPfS__param_1,
	.param .u32 _Z13gpu_normalizeiiiiPfS__param_2,
	.param .u32 _Z13gpu_normalizeiiiiPfS__param_3,
	.param .u64 .ptr .align 1 _Z13gpu_normalizeiiiiPfS__param_4,
	.param .u64 .ptr .align 1 _Z13gpu_normalizeiiiiPfS__param_5
)
{
	.reg .pred 	%p<79>;
	.reg .b32 	%r<127>;
	.reg .b32 	%f<173>;
	.reg .b64 	%rd<74>;
	.reg .b64 	%fd<92>;

	ld.param.u32 	%r53, [_Z13gpu_normalizeiiiiPfS__param_0];
	ld.param.u32 	%r54, [_Z13gpu_normalizeiiiiPfS__param_1];
	ld.param.u64 	%rd27, [_Z13gpu_normalizeiiiiPfS__param_4];
	ld.param.u64 	%rd28, [_Z13gpu_normalizeiiiiPfS__param_5];
	cvta.to.global.u64 	%rd1, %rd28;
	cvta.to.global.u64 	%rd2, %rd27;
	mov.u32 	%r55, %tid.y;
	mov.u32 	%r56, %ctaid.y;
	shl.b32 	%r57, %r56, 6;
	add.s32 	%r1, %r57, %r55;
	setp.ge.s32 	%p2, %r1, %r54;
	@%p2 bra 	$L__BB2_59;
	setp.lt.s32 	%p3, %r53, 1;
	mov.f32 	%f167, 0f00000000;
	@%p3 bra 	$L__BB2_14;
	mul.lo.s32 	%r2, %r1, %r53;
	and.b32  	%r3, %r53, 15;
	setp.lt.u32 	%p4, %r53, 16;
	mov.f32 	%f167, 0f00000000;
	mov.b32 	%r116, 0;
	@%p4 bra 	$L__BB2_5;
	and.b32  	%r116, %r53, 2147483632;
	neg.s32 	%r114, %r116;
	mul.wide.u32 	%rd29, %r2, 4;
	add.s64 	%rd30, %rd29, %rd1;
	add.s64 	%rd66, %rd30, 32;
	mov.f32 	%f167, 0f00000000;
$L__BB2_4:
	.pragma "nounroll";
	ld.global.f32 	%f35, [%rd66+-32];
	add.f32 	%f36, %f167, %f35;
	ld.global.f32 	%f37, [%rd66+-28];
	add.f32 	%f38, %f36, %f37;
	ld.global.f32 	%f39, [%rd66+-24];
	add.f32 	%f40, %f38, %f39;
	ld.global.f32 	%f41, [%rd66+-20];
	add.f32 	%f42, %f40, %f41;
	ld.global.f32 	%f43, [%rd66+-16];
	add.f32 	%f44, %f42, %f43;
	ld.global.f32 	%f45, [%rd66+-12];
	add.f32 	%f46, %f44, %f45;
	ld.global.f32 	%f47, [%rd66+-8];
	add.f32 	%f48, %f46, %f47;
	ld.global.f32 	%f49, [%rd66+-4];
	add.f32 	%f50, %f48, %f49;
	ld.global.f32 	%f51, [%rd66];
	add.f32 	%f52, %f50, %f51;
	ld.global.f32 	%f53, [%rd66+4];
	add.f32 	%f54, %f52, %f53;
	ld.global.f32 	%f55, [%rd66+8];
	add.f32 	%f56, %f54, %f55;
	ld.global.f32 	%f57, [%rd66+12];
	add.f32 	%f58, %f56, %f57;
	ld.global.f32 	%f59, [%rd66+16];
	add.f32 	%f60, %f58, %f59;
	ld.global.f32 	%f61, [%rd66+20];
	add.f32 	%f62, %f60, %f61;
	ld.global.f32 	%f63, [%rd66+24];
	add.f32 	%f64, %f62, %f63;
	ld.global.f32 	%f65, [%rd66+28];
	add.f32 	%f167, %f64, %f65;
	add.s32 	%r114, %r114, 16;
	add.s64 	%rd66, %rd66, 64;
	setp.ne.s32 	%p5, %r114, 0;
	@%p5 bra 	$L__BB2_4;
$L__BB2_5:
	setp.eq.s32 	%p6, %r3, 0;
	@%p6 bra 	$L__BB2_14;
	and.b32  	%r9, %r53, 7;
	setp.lt.u32 	%p7, %r3, 8;
	@%p7 bra 	$L__BB2_8;
	add.s32 	%r59, %r116, %r2;
	mul.wide.u32 	%rd31, %r59, 4;
	add.s64 	%rd32, %rd1, %rd31;
	ld.global.f32 	%f67, [%rd32];
	add.f32 	%f68, %f167, %f67;
	cvt.u64.u32 	%rd33, %r2;
	cvt.u64.u32 	%rd34, %r116;
	add.s64 	%rd35, %rd34, %rd33;
	shl.b64 	%rd36, %rd35, 2;
	add.s64 	%rd37, %rd1, %rd36;
	ld.global.f32 	%f69, [%rd37+4];
	add.f32 	%f70, %f68, %f69;
	ld.global.f32 	%f71, [%rd37+8];
	add.f32 	%f72, %f70, %f71;
	ld.global.f32 	%f73, [%rd37+12];
	add.f32 	%f74, %f72, %f73;
	ld.global.f32 	%f75, [%rd37+16];
	add.f32 	%f76, %f74, %f75;
	ld.global.f32 	%f77, [%rd37+20];
	add.f32 	%f78, %f76, %f77;
	ld.global.f32 	%f79, [%rd37+24];
	add.f32 	%f80, %f78, %f79;
	ld.global.f32 	%f81, [%rd37+28];
	add.f32 	%f167, %f80, %f81;
	add.s32 	%r116, %r116, 8;
$L__BB2_8:
	setp.eq.s32 	%p8, %r9, 0;
	@%p8 bra 	$L__BB2_14;
	and.b32  	%r12, %r53, 3;
	setp.lt.u32 	%p9, %r9, 4;
	@%p9 bra 	$L__BB2_11;
	add.s32 	%r60, %r116, %r2;
	mul.wide.u32 	%rd38, %r60, 4;
	add.s64 	%rd39, %rd1, %rd38;
	ld.global.f32 	%f83, [%rd39];
	add.f32 	%f84, %f167, %f83;
	cvt.u64.u32 	%rd40, %r2;
	cvt.u64.u32 	%rd41, %r116;
	add.s64 	%rd42, %rd41, %rd40;
	shl.b64 	%rd43, %rd42, 2;
	add.s64 	%rd44, %rd1, %rd43;
	ld.global.f32 	%f85, [%rd44+4];
	add.f32 	%f86, %f84, %f85;
	ld.global.f32 	%f87, [%rd44+8];
	add.f32 	%f88, %f86, %f87;
	ld.global.f32 	%f89, [%rd44+12];
	add.f32 	%f167, %f88, %f89;
	add.s32 	%r116, %r116, 4;
$L__BB2_11:
	setp.eq.s32 	%p10, %r12, 0;
	@%p10 bra 	$L__BB2_14;
	add.s32 	%r61, %r116, %r2;
	mul.wide.u32 	%rd45, %r61, 4;
	add.s64 	%rd67, %rd1, %rd45;
	neg.s32 	%r118, %r12;
$L__BB2_13:
	.pragma "nounroll";
	ld.global.f32 	%f90, [%rd67];
	add.f32 	%f167, %f167, %f90;
	add.s64 	%rd67, %rd67, 4;
	add.s32 	%r118, %r118, 1;
	setp.ne.s32 	%p11, %r118, 0;
	@%p11 bra 	$L__BB2_13;
$L__BB2_14:
	setp.lt.s32 	%p12, %r53, 1;
	cvt.rn.f32.s32 	%f92, %r53;
	div.rn.f32 	%f14, %f167, %f92;
	mov.f32 	%f172, 0f00000000;
	@%p12 bra 	$L__BB2_46;
	mul.lo.s32 	%r18, %r1, %r53;
	mov.f64 	%fd31, 0d4000000000000000;
	{
	.reg .b32 %temp; 
	mov.b64 	{%temp, %r19}, %fd31;
	}
	and.b32  	%r20, %r19, 2146435072;
	setp.eq.s32 	%p13, %r20, 1062207488;
	setp.lt.s32 	%p14, %r19, 0;
	selp.b32 	%r21, 0, 2146435072, %p14;
	and.b32  	%r63, %r19, 2147483647;
	setp.ne.s32 	%p15, %r63, 1071644672;
	and.pred  	%p1, %p13, %p15;
	or.b32  	%r22, %r21, -2147483648;
	and.b32  	%r23, %r53, 3;
	setp.lt.u32 	%p16, %r53, 4;
	mov.f32 	%f172, 0f00000000;
	mov.b32 	%r120, 0;
	@%p16 bra 	$L__BB2_38;
	and.b32  	%r120, %r53, 2147483644;
	neg.s32 	%r119, %r120;
	mul.wide.u32 	%rd46, %r18, 4;
	add.s64 	%rd47, %rd46, 8;
	add.s64 	%rd69, %rd2, %rd47;
	add.s64 	%rd68, %rd1, %rd47;
	mov.f32 	%f172, 0f00000000;
$L__BB2_17:
	setp.lt.s32 	%p17, %r19, 0;
	setp.eq.s32 	%p18, %r20, 1062207488;
	ld.global.f32 	%f96, [%rd68+-8];
	sub.f32 	%f16, %f96, %f14;
	st.global.f32 	[%rd69+-8], %f16;
	cvt.f64.f32 	%fd1, %f16;
	{
	.reg .b32 %temp; 
	mov.b64 	{%temp, %r27}, %fd1;
	}
	abs.f64 	%fd2, %fd1;
	{ // callseq 0, 0
	.param .b64 param0;
	st.param.f64 	[param0], %fd2;
	.param .b64 retval0;
	call.uni (retval0), 
	__internal_accurate_pow, 
	(
	param0
	);
	ld.param.f64 	%fd32, [retval0];
	} // callseq 0
	setp.lt.s32 	%p20, %r27, 0;
	neg.f64 	%fd34, %fd32;
	selp.f64 	%fd35, %fd34, %fd32, %p18;
	selp.f64 	%fd36, %fd35, %fd32, %p20;
	setp.eq.f32 	%p21, %f16, 0f00000000;
	selp.b32 	%r64, %r27, 0, %p18;
	or.b32  	%r65, %r64, 2146435072;
	selp.b32 	%r66, %r65, %r64, %p17;
	mov.b32 	%r67, 0;
	mov.b64 	%fd37, {%r67, %r66};
	selp.f64 	%fd87, %fd37, %fd36, %p21;
	add.f64 	%fd38, %fd1, 0d4000000000000000;
	{
	.reg .b32 %temp; 
	mov.b64 	{%temp, %r68}, %fd38;
	}
	and.b32  	%r69, %r68, 2146435072;
	setp.ne.s32 	%p22, %r69, 2146435072;
	@%p22 bra 	$L__BB2_22;
	setp.num.f32 	%p23, %f16, %f16;
	@%p23 bra 	$L__BB2_20;
	mov.f64 	%fd39, 0d4000000000000000;
	add.rn.f64 	%fd87, %fd1, %fd39;
	bra.uni 	$L__BB2_22;
$L__BB2_20:
	setp.neu.f64 	%p24, %fd2, 0d7FF0000000000000;
	@%p24 bra 	$L__BB2_22;
	setp.lt.s32 	%p25, %r27, 0;
	selp.b32 	%r70, %r22, %r21, %p1;
	selp.b32 	%r71, %r70, %r21, %p25;
	mov.b32 	%r72, 0;
	mov.b64 	%fd87, {%r72, %r71};
$L__BB2_22:
	setp.lt.s32 	%p26, %r19, 0;
	setp.eq.s32 	%p27, %r20, 1062207488;
	setp.eq.f32 	%p29, %f16, 0f3F800000;
	selp.f64 	%fd40, 0d3FF0000000000000, %fd87, %p29;
	cvt.f64.f32 	%fd41, %f172;
	add.f64 	%fd42, %fd40, %fd41;
	cvt.rn.f32.f64 	%f17, %fd42;
	ld.global.f32 	%f97, [%rd68+-4];
	sub.f32 	%f18, %f97, %f14;
	st.global.f32 	[%rd69+-4], %f18;
	cvt.f64.f32 	%fd7, %f18;
	{
	.reg .b32 %temp; 
	mov.b64 	{%temp, %r28}, %fd7;
	}
	abs.f64 	%fd8, %fd7;
	{ // callseq 1, 0
	.param .b64 param0;
	st.param.f64 	[param0], %fd8;
	.param .b64 retval0;
	call.uni (retval0), 
	__internal_accurate_pow, 
	(
	param0
	);
	ld.param.f64 	%fd43, [retval0];
	} // callseq 1
	setp.lt.s32 	%p30, %r28, 0;
	neg.f64 	%fd45, %fd43;
	selp.f64 	%fd46, %fd45, %fd43, %p27;
	selp.f64 	%fd47, %fd46, %fd43, %p30;
	setp.eq.f32 	%p31, %f18, 0f00000000;
	selp.b32 	%r73, %r28, 0, %p27;
	or.b32  	%r74, %r73, 2146435072;
	selp.b32 	%r75, %r74, %r73, %p26;
	mov.b32 	%r76, 0;
	mov.b64 	%fd48, {%r76, %r75};
	selp.f64 	%fd88, %fd48, %fd47, %p31;
	add.f64 	%fd49, %fd7, 0d4000000000000000;
	{
	.reg .b32 %temp; 
	mov.b64 	{%temp, %r77}, %fd49;
	}
	and.b32  	%r78, %r77, 2146435072;
	setp.ne.s32 	%p32, %r78, 2146435072;
	@%p32 bra 	$L__BB2_27;
	setp.nan.f32 	%p33, %f18, %f18;
	@%p33 bra 	$L__BB2_26;
	setp.neu.f64 	%p34, %fd8, 0d7FF0000000000000;
	@%p34 bra 	$L__BB2_27;
	setp.lt.s32 	%p35, %r28, 0;
	selp.b32 	%r79, %r22, %r21, %p1;
	selp.b32 	%r80, %r79, %r21, %p35;
	mov.b32 	%r81, 0;
	mov.b64 	%fd88, {%r81, %r80};
	bra.uni 	$L__BB2_27;
$L__BB2_26:
	mov.f64 	%fd50, 0d4000000000000000;
	add.rn.f64 	%fd88, %fd7, %fd50;
$L__BB2_27:
	setp.lt.s32 	%p36, %r19, 0;
	setp.eq.s32 	%p37, %r20, 1062207488;
	setp.eq.f32 	%p39, %f18, 0f3F800000;
	selp.f64 	%fd51, 0d3FF0000000000000, %fd88, %p39;
	cvt.f64.f32 	%fd52, %f17;
	add.f64 	%fd53, %fd51, %fd52;
	cvt.rn.f32.f64 	%f19, %fd53;
	ld.global.f32 	%f98, [%rd68];
	sub.f32 	%f20, %f98, %f14;
	st.global.f32 	[%rd69], %f20;
	cvt.f64.f32 	%fd13, %f20;
	{
	.reg .b32 %temp; 
	mov.b64 	{%temp, %r29}, %fd13;
	}
	abs.f64 	%fd14, %fd13;
	{ // callseq 2, 0
	.param .b64 param0;
	st.param.f64 	[param0], %fd14;
	.param .b64 retval0;
	call.uni (retval0), 
	__internal_accurate_pow, 
	(
	param0
	);
	ld.param.f64 	%fd54, [retval0];
	} // callseq 2
	setp.lt.s32 	%p40, %r29, 0;
	neg.f64 	%fd56, %fd54;
	selp.f64 	%fd57, %fd56, %fd54, %p37;
	selp.f64 	%fd58, %fd57, %fd54, %p40;
	setp.eq.f32 	%p41, %f20, 0f00000000;
	selp.b32 	%r82, %r29, 0, %p37;
	or.b32  	%r83, %r82, 2146435072;
	selp.b32 	%r84, %r83, %r82, %p36;
	mov.b32 	%r85, 0;
	mov.b64 	%fd59, {%r85, %r84};
	selp.f64 	%fd89, %fd59, %fd58, %p41;
	add.f64 	%fd60, %fd13, 0d4000000000000000;
	{
	.reg .b32 %temp; 
	mov.b64 	{%temp, %r86}, %fd60;
	}
	and.b32  	%r87, %r86, 2146435072;
	setp.ne.s32 	%p42, %r87, 2146435072;
	@%p42 bra 	$L__BB2_32;
	setp.nan.f32 	%p43, %f20, %f20;
	@%p43 bra 	$L__BB2_31;
	setp.neu.f64 	%p44, %fd14, 0d7FF0000000000000;
	@%p44 bra 	$L__BB2_32;
	setp.lt.s32 	%p45, %r29, 0;
	selp.b32 	%r88, %r22, %r21, %p1;
	selp.b32 	%r89, %r88, %r21, %p45;
	mov.b32 	%r90, 0;
	mov.b64 	%fd89, {%r90, %r89};
	bra.uni 	$L__BB2_32;
$L__BB2_31:
	mov.f64 	%fd61, 0d4000000000000000;
	add.rn.f64 	%fd89, %fd13, %fd61;
$L__BB2_32:
	setp.lt.s32 	%p46, %r19, 0;
	setp.eq.s32 	%p47, %r20, 1062207488;
	setp.eq.f32 	%p49, %f20, 0f3F800000;
	selp.f64 	%fd62, 0d3FF0000000000000, %fd89, %p49;
	cvt.f64.f32 	%fd63, %f19;
	add.f64 	%fd64, %fd62, %fd63;
	cvt.rn.f32.f64 	%f21, %fd64;
	ld.global.f32 	%f99, [%rd68+4];
	sub.f32 	%f22, %f99, %f14;
	st.global.f32 	[%rd69+4], %f22;
	cvt.f64.f32 	%fd19, %f22;
	{
	.reg .b32 %temp; 
	mov.b64 	{%temp, %r30}, %fd19;
	}
	abs.f64 	%fd20, %fd19;
	{ // callseq 3, 0
	.param .b64 param0;
	st.param.f64 	[param0], %fd20;
	.param .b64 retval0;
	call.uni (retval0), 
	__internal_accurate_pow, 
	(
	param0
	);
	ld.param.f64 	%fd65, [retval0];
	} // callseq 3
	setp.lt.s32 	%p50, %r30, 0;
	neg.f64 	%fd67, %fd65;
	selp.f64 	%fd68, %fd67, %fd65, %p47;
	selp.f64 	%fd69, %fd68, %fd65, %p50;
	setp.eq.f32 	%p51, %f22, 0f00000000;
	selp.b32 	%r91, %r30, 0, %p47;
	or.b32  	%r92, %r91, 2146435072;
	selp.b32 	%r93, %r92, %r91, %p46;
	mov.b32 	%r94, 0;
	mov.b64 	%fd70, {%r94, %r93};
	selp.f64 	%fd90, %fd70, %fd69, %p51;
	add.f64 	%fd71, %fd19, 0d4000000000000000;
	{
	.reg .b32 %temp; 
	mov.b64 	{%temp, %r95}, %fd71;
	}
	and.b32  	%r96, %r95, 2146435072;
	setp.ne.s32 	%p52, %r96, 2146435072;
	@%p52 bra 	$L__BB2_37;
	setp.nan.f32 	%p53, %f22, %f22;
	@%p53 bra 	$L__BB2_36;
	setp.neu.f64 	%p54, %fd20, 0d7FF0000000000000;
	@%p54 bra 	$L__BB2_37;
	setp.lt.s32 	%p55, %r30, 0;
	selp.b32 	%r97, %r22, %r21, %p1;
	selp.b32 	%r98, %r97, %r21, %p55;
	mov.b32 	%r99, 0;
	mov.b64 	%fd90, {%r99, %r98};
	bra.uni 	$L__BB2_37;
$L__BB2_36:
	mov.f64 	%fd72, 0d4000000000000000;
	add.rn.f64 	%fd90, %fd19, %fd72;
$L__BB2_37:
	setp.eq.f32 	%p56, %f22, 0f3F800000;
	selp.f64 	%fd73, 0d3FF0000000000000, %fd90, %p56;
	cvt.f64.f32 	%fd74, %f21;
	add.f64 	%fd75, %fd73, %fd74;
	cvt.rn.f32.f64 	%f172, %fd75;
	add.s32 	%r119, %r119, 4;
	add.s64 	%rd69, %rd69, 16;
	add.s64 	%rd68, %rd68, 16;
	setp.ne.s32 	%p57, %r119, 0;
	@%p57 bra 	$L__BB2_17;
$L__BB2_38:
	setp.eq.s32 	%p58, %r23, 0;
	@%p58 bra 	$L__BB2_46;
	add.s32 	%r100, %r120, %r18;
	mul.wide.u32 	%rd48, %r100, 4;
	add.s64 	%rd71, %rd2, %rd48;
	add.s64 	%rd70, %rd1, %rd48;
	neg.s32 	%r121, %r23;
$L__BB2_40:
	.pragma "nounroll";
	setp.lt.s32 	%p59, %r19, 0;
	setp.eq.s32 	%p60, %r20, 1062207488;
	ld.global.f32 	%f100, [%rd70];
	sub.f32 	%f27, %f100, %f14;
	st.global.f32 	[%rd71], %f27;
	cvt.f64.f32 	%fd25, %f27;
	{
	.reg .b32 %temp; 
	mov.b64 	{%temp, %r35}, %fd25;
	}
	abs.f64 	%fd26, %fd25;
	{ // callseq 4, 0
	.param .b64 param0;
	st.param.f64 	[param0], %fd26;
	.param .b64 retval0;
	call.uni (retval0), 
	__internal_accurate_pow, 
	(
	param0
	);
	ld.param.f64 	%fd76, [retval0];
	} // callseq 4
	setp.lt.s32 	%p62, %r35, 0;
	neg.f64 	%fd78, %fd76;
	selp.f64 	%fd79, %fd78, %fd76, %p60;
	selp.f64 	%fd80, %fd79, %fd76, %p62;
	setp.eq.f32 	%p63, %f27, 0f00000000;
	selp.b32 	%r101, %r35, 0, %p60;
	or.b32  	%r102, %r101, 2146435072;
	selp.b32 	%r103, %r102, %r101, %p59;
	mov.b32 	%r104, 0;
	mov.b64 	%fd81, {%r104, %r103};
	selp.f64 	%fd91, %fd81, %fd80, %p63;
	add.f64 	%fd82, %fd25, 0d4000000000000000;
	{
	.reg .b32 %temp; 
	mov.b64 	{%temp, %r105}, %fd82;
	}
	and.b32  	%r106, %r105, 2146435072;
	setp.ne.s32 	%p64, %r106, 2146435072;
	@%p64 bra 	$L__BB2_45;
	setp.nan.f32 	%p65, %f27, %f27;
	@%p65 bra 	$L__BB2_44;
	setp.neu.f64 	%p66, %fd26, 0d7FF0000000000000;
	@%p66 bra 	$L__BB2_45;
	setp.lt.s32 	%p67, %r35, 0;
	selp.b32 	%r107, %r22, %r21, %p1;
	selp.b32 	%r108, %r107, %r21, %p67;
	mov.b32 	%r109, 0;
	mov.b64 	%fd91, {%r109, %r108};
	bra.uni 	$L__BB2_45;
$L__BB2_44:
	mov.f64 	%fd83, 0d4000000000000000;
	add.rn.f64 	%fd91, %fd25, %fd83;
$L__BB2_45:
	setp.eq.f32 	%p68, %f27, 0f3F800000;
	selp.f64 	%fd84, 0d3FF0000000000000, %fd91, %p68;
	cvt.f64.f32 	%fd85, %f172;
	add.f64 	%fd86, %fd84, %fd85;
	cvt.rn.f32.f64 	%f172, %fd86;
	add.s64 	%rd71, %rd71, 4;
	add.s64 	%rd70, %rd70, 4;
	add.s32 	%r121, %r121, 1;
	setp.ne.s32 	%p69, %r121, 0;
	@%p69 bra 	$L__BB2_40;
$L__BB2_46:
	setp.lt.s32 	%p70, %r53, 1;
	sqrt.rn.f32 	%f30, %f172;
	@%p70 bra 	$L__BB2_59;
	mul.lo.s32 	%r37, %r1, %r53;
	and.b32  	%r38, %r53, 15;
	setp.lt.u32 	%p71, %r53, 16;
	mov.b32 	%r124, 0;
	@%p71 bra 	$L__BB2_50;
	and.b32  	%r124, %r53, 2147483632;
	neg.s32 	%r122, %r124;
	mul.wide.u32 	%rd49, %r37, 4;
	add.s64 	%rd50, %rd49, %rd2;
	add.s64 	%rd72, %rd50, 32;
$L__BB2_49:
	.pragma "nounroll";
	ld.global.f32 	%f101, [%rd72+-32];
	div.rn.f32 	%f102, %f101, %f30;
	st.global.f32 	[%rd72+-32], %f102;
	ld.global.f32 	%f103, [%rd72+-28];
	div.rn.f32 	%f104, %f103, %f30;
	st.global.f32 	[%rd72+-28], %f104;
	ld.global.f32 	%f105, [%rd72+-24];
	div.rn.f32 	%f106, %f105, %f30;
	st.global.f32 	[%rd72+-24], %f106;
	ld.global.f32 	%f107, [%rd72+-20];
	div.rn.f32 	%f108, %f107, %f30;
	st.global.f32 	[%rd72+-20], %f108;
	ld.global.f32 	%f109, [%rd72+-16];
	div.rn.f32 	%f110, %f109, %f30;
	st.global.f32 	[%rd72+-16], %f110;
	ld.global.f32 	%f111, [%rd72+-12];
	div.rn.f32 	%f112, %f111, %f30;
	st.global.f32 	[%rd72+-12], %f112;
	ld.global.f32 	%f113, [%rd72+-8];
	div.rn.f32 	%f114, %f113, %f30;
	st.global.f32 	[%rd72+-8], %f114;
	ld.global.f32 	%f115, [%rd72+-4];
	div.rn.f32 	%f116, %f115, %f30;
	st.global.f32 	[%rd72+-4], %f116;
	ld.global.f32 	%f117, [%rd72];
	div.rn.f32 	%f118, %f117, %f30;
	st.global.f32 	[%rd72], %f118;
	ld.global.f32 	%f119, [%rd72+4];
	div.rn.f32 	%f120, %f119, %f30;
	st.global.f32 	[%rd72+4], %f120;
	ld.global.f32 	%f121, [%rd72+8];
	div.rn.f32 	%f122, %f121, %f30;
	st.global.f32 	[%rd72+8], %f122;
	ld.global.f32 	%f123, [%rd72+12];
	div.rn.f32 	%f124, %f123, %f30;
	st.global.f32 	[%rd72+12], %f124;
	ld.global.f32 	%f125, [%rd72+16];
	div.rn.f32 	%f126, %f125, %f30;
	st.global.f32 	[%rd72+16], %f126;
	ld.global.f32 	%f127, [%rd72+20];
	div.rn.f32 	%f128, %f127, %f30;
	st.global.f32 	[%rd72+20], %f128;
	ld.global.f32 	%f129, [%rd72+24];
	div.rn.f32 	%f130, %f129, %f30;
	st.global.f32 	[%rd72+24], %f130;
	ld.global.f32 	%f131, [%rd72+28];
	div.rn.f32 	%f132, %f131, %f30;
	st.global.f32 	[%rd72+28], %f132;
	add.s32 	%r122, %r122, 16;
	add.s64 	%rd72, %rd72, 64;
	setp.ne.s32 	%p72, %r122, 0;
	@%p72 bra 	$L__BB2_49;
$L__BB2_50:
	setp.eq.s32 	%p73, %r38, 0;
	@%p73 bra 	$L__BB2_59;
	and.b32  	%r44, %r53, 7;
	setp.lt.u32 	%p74, %r38, 8;
	@%p74 bra 	$L__BB2_53;
	add.s32 	%r111, %r124, %r37;
	mul.wide.u32 	%rd51, %r111, 4;
	add.s64 	%rd52, %rd2, %rd51;
	ld.global.f32 	%f133, [%rd52];
	div.rn.f32 	%f134, %f133, %f30;
	st.global.f32 	[%rd52], %f134;
	cvt.u64.u32 	%rd53, %r37;
	cvt.u64.u32 	%rd54, %r124;
	add.s64 	%rd55, %rd54, %rd53;
	shl.b64 	%rd56, %rd55, 2;
	add.s64 	%rd57, %rd2, %rd56;
	ld.global.f32 	%f135, [%rd57+4];
	div.rn.f32 	%f136, %f135, %f30;
	st.global.f32 	[%rd57+4], %f136;
	ld.global.f32 	%f137, [%rd57+8];
	div.rn.f32 	%f138, %f137, %f30;
	st.global.f32 	[%rd57+8], %f138;
	ld.global.f32 	%f139, [%rd57+12];
	div.rn.f32 	%f140, %f139, %f30;
	st.global.f32 	[%rd57+12], %f140;
	ld.global.f32 	%f141, [%rd57+16];
	div.rn.f32 	%f142, %f141, %f30;
	st.global.f32 	[%rd57+16], %f142;
	ld.global.f32 	%f143, [%rd57+20];
	div.rn.f32 	%f144, %f143, %f30;
	st.global.f32 	[%rd57+20], %f144;
	ld.global.f32 	%f145, [%rd57+24];
	div.rn.f32 	%f146, %f145, %f30;
	st.global.f32 	[%rd57+24], %f146;
	ld.global.f32 	%f147, [%rd57+28];
	div.rn.f32 	%f148, %f147, %f30;
	st.global.f32 	[%rd57+28], %f148;
	add.s32 	%r124, %r124, 8;
$L__BB2_53:
	setp.eq.s32 	%p75, %r44, 0;
	@%p75 bra 	$L__BB2_59;
	and.b32  	%r47, %r53, 3;
	setp.lt.u32 	%p76, %r44, 4;
	@%p76 bra 	$L__BB2_56;
	add.s32 	%r112, %r124, %r37;
	mul.wide.u32 	%rd58, %r112, 4;
	add.s64 	%rd59, %rd2, %rd58;
	ld.global.f32 	%f149, [%rd59];
	div.rn.f32 	%f150, %f149, %f30;
	st.global.f32 	[%rd59], %f150;
	cvt.u64.u32 	%rd60, %r37;
	cvt.u64.u32 	%rd61, %r124;
	add.s64 	%rd62, %rd61, %rd60;
	shl.b64 	%rd63, %rd62, 2;
	add.s64 	%rd64, %rd2, %rd63;
	ld.global.f32 	%f151, [%rd64+4];
	div.rn.f32 	%f152, %f151, %f30;
	st.global.f32 	[%rd64+4], %f152;
	ld.global.f32 	%f153, [%rd64+8];
	div.rn.f32 	%f154, %f153, %f30;
	st.global.f32 	[%rd64+8], %f154;
	ld.global.f32 	%f155, [%rd64+12];
	div.rn.f32 	%f156, %f155, %f30;
	st.global.f32 	[%rd64+12], %f156;
	add.s32 	%r124, %r124, 4;
$L__BB2_56:
	setp.eq.s32 	%p77, %r47, 0;
	@%p77 bra 	$L__BB2_59;
	add.s32 	%r113, %r124, %r37;
	mul.wide.u32 	%rd65, %r113, 4;
	add.s64 	%rd73, %rd2, %rd65;
	neg.s32 	%r126, %r47;
$L__BB2_58:
	.pragma "nounroll";
	ld.global.f32 	%f157, [%rd73];
	div.rn.f32 	%f158, %f157, %f30;
	st.global.f32 	[%rd73], %f158;
	add.s64 	%rd73, %rd73, 4;
	add.s32 	%r126, %r126, 1;
	setp.ne.s32 	%p78, %r126, 0;
	@%p78 bra 	$L__BB2_58;
$L__BB2_59:
	ret;

}
.func  (.param .b64 func_retval0) __internal_accurate_pow(
	.param .b64 __internal_accurate_pow_param_0
)
{
	.reg .pred 	%p<8>;
	.reg .b32 	%r<49>;
	.reg .b32 	%f<3>;
	.reg .b64 	%fd<109>;

	ld.param.f64 	%fd10, [__internal_accurate_pow_param_0];
	{
	.reg .b32 %temp; 
	mov.b64 	{%temp, %r46}, %fd10;
	}
	{
	.reg .b32 %temp; 
	mov.b64 	{%r45, %temp}, %fd10;
	}
	shr.u32 	%r47, %r46, 20;
	setp.gt.u32 	%p1, %r46, 1048575;
	@%p1 bra 	$L__BB3_2;
	mul.f64 	%fd11, %fd10, 0d4350000000000000;
	{
	.reg .b32 %temp; 
	mov.b64 	{%temp, %r46}, %fd11;
	}
	{
	.reg .b32 %temp; 
	mov.b64 	{%r45, %temp}, %fd11;
	}
	shr.u32 	%r16, %r46, 20;
	add.s32 	%r47, %r16, -54;
$L__BB3_2:
	add.s32 	%r48, %r47, -1023;
	and.b32  	%r17, %r46, -2146435073;
	or.b32  	%r18, %r17, 1072693248;
	mov.b64 	%fd107, {%r45, %r18};
	setp.lt.u32 	%p2, %r18, 1073127583;
	@%p2 bra 	$L__BB3_4;
	{
	.reg .b32 %temp; 
	mov.b64 	{%r19, %temp}, %fd107;
	}
	{
	.reg .b32 %temp; 
	mov.b64 	{%temp, %r20}, %fd107;
	}
	add.s32 	%r21, %r20, -1048576;
	mov.b64 	%fd107, {%r19, %r21};
	add.s32 	%r48, %r47, -1022;
$L__BB3_4:
	add.f64 	%fd12, %fd107, 0dBFF0000000000000;
	add.f64 	%fd13, %fd107, 0d3FF0000000000000;
	rcp.approx.ftz.f64 	%fd14, %fd13;
	neg.f64 	%fd15, %fd13;
	fma.rn.f64 	%fd16, %fd15, %fd14, 0d3FF0000000000000;
	fma.rn.f64 	%fd17, %fd16, %fd16, %fd16;
	fma.rn.f64 	%fd18, %fd17, %fd14, %fd14;
	mul.f64 	%fd19, %fd12, %fd18;
	fma.rn.f64 	%fd20, %fd12, %fd18, %fd19;
	mul.f64 	%fd21, %fd20, %fd20;
	fma.rn.f64 	%fd22, %fd21, 0d3EB0F5FF7D2CAFE2, 0d3ED0F5D241AD3B5A;
	fma.rn.f64 	%fd23, %fd22, %fd21, 0d3EF3B20A75488A3F;
	fma.rn.f64 	%fd24, %fd23, %fd21, 0d3F1745CDE4FAECD5;
	fma.rn.f64 	%fd25, %fd24, %fd21, 0d3F3C71C7258A578B;
	fma.rn.f64 	%fd26, %fd25, %fd21, 0d3F6249249242B910;
	fma.rn.f64 	%fd27, %fd26, %fd21, 0d3F89999999999DFB;
	sub.f64 	%fd28, %fd12, %fd20;
	add.f64 	%fd29, %fd28, %fd28;
	neg.f64 	%fd30, %fd20;
	fma.rn.f64 	%fd31, %fd30, %fd12, %fd29;
	mul.f64 	%fd32, %fd18, %fd31;
	fma.rn.f64 	%fd33, %fd21, %fd27, 0d3FB5555555555555;
	mov.f64 	%fd34, 0d3FB5555555555555;
	sub.f64 	%fd35, %fd34, %fd33;
	fma.rn.f64 	%fd36, %fd21, %fd27, %fd35;
	add.f64 	%fd37, %fd36, 0dBC46A4CB00B9E7B0;
	add.f64 	%fd38, %fd33, %fd37;
	sub.f64 	%fd39, %fd33, %fd38;
	add.f64 	%fd40, %fd37, %fd39;
	mul.rn.f64 	%fd41, %fd20, %fd20;
	neg.f64 	%fd42, %fd41;
	fma.rn.f64 	%fd43, %fd20, %fd20, %fd42;
	{
	.reg .b32 %temp; 
	mov.b64 	{%r22, %temp}, %fd32;
	}
	{
	.reg .b32 %temp; 
	mov.b64 	{%temp, %r23}, %fd32;
	}
	add.s32 	%r24, %r23, 1048576;
	mov.b64 	%fd44, {%r22, %r24};
	fma.rn.f64 	%fd45, %fd20, %fd44, %fd43;
	mul.rn.f64 	%fd46, %fd41, %fd20;
	neg.f64 	%fd47, %fd46;
	fma.rn.f64 	%fd48, %fd41, %fd20, %fd47;
	fma.rn.f64 	%fd49, %fd41, %fd32, %fd48;
	fma.rn.f64 	%fd50, %fd45, %fd20, %fd49;
	mul.rn.f64 	%fd51, %fd38, %fd46;
	neg.f64 	%fd52, %fd51;
	fma.rn.f64 	%fd53, %fd38, %fd46, %fd52;
	fma.rn.f64 	%fd54, %fd38, %fd50, %fd53;
	fma.rn.f64 	%fd55, %fd40, %fd46, %fd54;
	add.f64 	%fd56, %fd51, %fd55;
	sub.f64 	%fd57, %fd51, %fd56;
	add.f64 	%fd58, %fd55, %fd57;
	add.f64 	%fd59, %fd20, %fd56;
	sub.f64 	%fd60, %fd20, %fd59;
	add.f64 	%fd61, %fd56, %fd60;
	add.f64 	%fd62, %fd58, %fd61;
	add.f64 	%fd63, %fd32, %fd62;
	add.f64 	%fd64, %fd59, %fd63;
	sub.f64 	%fd65, %fd59, %fd64;
	add.f64 	%fd66, %fd63, %fd65;
	xor.b32  	%r25, %r48, -2147483648;
	mov.b32 	%r26, 1127219200;
	mov.b64 	%fd67, {%r25, %r26};
	mov.b32 	%r27, -2147483648;
	mov.b64 	%fd68, {%r27, %r26};
	sub.f64 	%fd69, %fd67, %fd68;
	fma.rn.f64 	%fd70, %fd69, 0d3FE62E42FEFA39EF, %fd64;
	fma.rn.f64 	%fd71, %fd69, 0dBFE62E42FEFA39EF, %fd70;
	sub.f64 	%fd72, %fd71, %fd64;
	sub.f64 	%fd73, %fd66, %fd72;
	fma.rn.f64 	%fd74, %fd69, 0d3C7ABC9E3B39803F, %fd73;
	add.f64 	%fd75, %fd70, %fd74;
	sub.f64 	%fd76, %fd70, %fd75;
	add.f64 	%fd77, %fd74, %fd76;
	mov.f64 	%fd78, 0d4000000000000000;
	{
	.reg .b32 %temp; 
	mov.b64 	{%temp, %r28}, %fd78;
	}
	{
	.reg .b32 %temp; 
	mov.b64 	{%r29, %temp}, %fd78;
	}
	shl.b32 	%r30, %r28, 1;
	setp.gt.u32 	%p3, %r30, -33554433;
	and.b32  	%r31, %r28, -15728641;
	selp.b32 	%r32, %r31, %r28, %p3;
	mov.b64 	%fd79, {%r29, %r32};
	mul.rn.f64 	%fd80, %fd75, %fd79;
	neg.f64 	%fd81, %fd80;
	fma.rn.f64 	%fd82, %fd75, %fd79, %fd81;
	fma.rn.f64 	%fd83, %fd77, %fd79, %fd82;
	add.f64 	%fd4, %fd80, %fd83;
	sub.f64 	%fd84, %fd80, %fd4;
	add.f64 	%fd5, %fd83, %fd84;
	fma.rn.f64 	%fd85, %fd4, 0d3FF71547652B82FE, 0d4338000000000000;
	{
	.reg .b32 %temp; 
	mov.b64 	{%r13, %temp}, %fd85;
	}
	mov.f64 	%fd86, 0dC338000000000000;
	add.rn.f64 	%fd87, %fd85, %fd86;
	fma.rn.f64 	%fd88, %fd87, 0dBFE62E42FEFA39EF, %fd4;
	fma.rn.f64 	%fd89, %fd87, 0dBC7ABC9E3B39803F, %fd88;
	fma.rn.f64 	%fd90, %fd89, 0d3E5ADE1569CE2BDF, 0d3E928AF3FCA213EA;
	fma.rn.f64 	%fd91, %fd90, %fd89, 0d3EC71DEE62401315;
	fma.rn.f64 	%fd92, %fd91, %fd89, 0d3EFA01997C89EB71;
	fma.rn.f64 	%fd93, %fd92, %fd89, 0d3F2A01A014761F65;
	fma.rn.f64 	%fd94, %fd93, %fd89, 0d3F56C16C1852B7AF;
	fma.rn.f64 	%fd95, %fd94, %fd89, 0d3F81111111122322;
	fma.rn.f64 	%fd96, %fd95, %fd89, 0d3FA55555555502A1;
	fma.rn.f64 	%fd97, %fd96, %fd89, 0d3FC5555555555511;
	fma.rn.f64 	%fd98, %fd97, %fd89, 0d3FE000000000000B;
	fma.rn.f64 	%fd99, %fd98, %fd89, 0d3FF0000000000000;
	fma.rn.f64 	%fd100, %fd99, %fd89, 0d3FF0000000000000;
	{
	.reg .b32 %temp; 
	mov.b64 	{%r14, %temp}, %fd100;
	}
	{
	.reg .b32 %temp; 
	mov.b64 	{%temp, %r15}, %fd100;
	}
	shl.b32 	%r33, %r13, 20;
	add.s32 	%r34, %r33, %r15;
	mov.b64 	%fd108, {%r14, %r34};
	{
	.reg .b32 %temp; 
	mov.b64 	{%temp, %r35}, %fd4;
	}
	mov.b32 	%f2, %r35;
	abs.f32 	%f1, %f2;
	setp.lt.f32 	%p4, %f1, 0f4086232B;
	@%p4 bra 	$L__BB3_7;
	setp.lt.f64 	%p5, %fd4, 0d0000000000000000;
	add.f64 	%fd101, %fd4, 0d7FF0000000000000;
	selp.f64 	%fd108, 0d0000000000000000, %fd101, %p5;
	setp.geu.f32 	%p6, %f1, 0f40874800;
	@%p6 bra 	$L__BB3_7;
	shr.u32 	%r36, %r13, 31;
	add.s32 	%r37, %r13, %r36;
	shr.s32 	%r38, %r37, 1;
	shl.b32 	%r39, %r38, 20;
	add.s32 	%r40, %r15, %r39;
	mov.b64 	%fd102, {%r14, %r40};
	sub.s32 	%r41, %r13, %r38;
	shl.b32 	%r42, %r41, 20;
	add.s32 	%r43, %r42, 1072693248;
	mov.b32 	%r44, 0;
	mov.b64 	%fd103, {%r44, %r43};
	mul.f64 	%fd108, %fd103, %fd102;
$L__BB3_7:
	abs.f64 	%fd104, %fd108;
	setp.eq.f64 	%p7, %fd104, 0d7FF0000000000000;
	fma.rn.f64 	%fd105, %fd108, %fd5, %fd108;
	selp.f64 	%fd106, %fd108, %fd105, %p7;
	st.param.f64 	[func_retval0], %fd106;
	ret;

}


// ===== COMPILED SASS (sm_100) =====

	.target	sm_100

	.elftype	@"ET_EXEC"


//--------------------- .note.nv.tkinfo           --------------------------
	.section	.note.nv.tkinfo,"",@"SHT_NOTE"
	.sectionflags	@"SHF_NOTE_NV_TKINFO"
	.tkinfo
        /*0018*/ 	.word	0x00000002
        /*0030*/ 	.string	""
        /*0030*/ 	.string	"ptxas"
        /*0030*/ 	.string	"Cuda compilation tools, release 13.0, V13.0.88"
        /*0030*/ 	.string	"Build cuda_13.0.r13.0/compiler.36424714_0"
        /*0030*/ 	.string	"-arch sm_100 -m 64 "



//--------------------- .note.nv.cuinfo           --------------------------
	.section	.note.nv.cuinfo,"",@"SHT_NOTE"
	.sectionflags	@"SHF_NOTE_NV_CUINFO"
        /*0018*/ 	.short	0x0002
        /*001a*/ 	.short	0x0064
        /*001c*/ 	.short	0x0082
	.zero		2


//--------------------- .nv.info                  --------------------------
	.section	.nv.info,"",@"SHT_CUDA_INFO"
	.align	4


	//----- nvinfo : EIATTR_REGCOUNT
	.align		4
        /*0000*/ 	.byte	0x04, 0x2f
        /*0002*/ 	.short	(.L_1 - .L_0)
	.align		4
.L_0:
        /*0004*/ 	.word	index@(_Z11gpu_cov_mxtiiiiPfS_)
        /*0008*/ 	.word	0x00000060


	//----- nvinfo : EIATTR_FRAME_SIZE
	.align		4
.L_1:
        /*000c*/ 	.byte	0x04, 0x11
        /*000e*/ 	.short	(.L_3 - .L_2)
	.align		4
.L_2:
        /*0010*/ 	.word	index@(_Z11gpu_cov_mxtiiiiPfS_)
        /*0014*/ 	.word	0x00000000


	//----- nvinfo : EIATTR_REGCOUNT
	.align		4
.L_3:
        /*0018*/ 	.byte	0x04, 0x2f
        /*001a*/ 	.short	(.L_5 - .L_4)
	.align		4
.L_4:
        /*001c*/ 	.word	index@(_Z17gpu_mtx_transposeiiiiPfS_)
        /*0020*/ 	.word	0x00000020


	//----- nvinfo : EIATTR_FRAME_SIZE
	.align		4
.L_5:
        /*0024*/ 	.byte	0x04, 0x11
        /*0026*/ 	.short	(.L_7 - .L_6)
	.align		4
.L_6:
        /*0028*/ 	.word	index@(_Z17gpu_mtx_transposeiiiiPfS_)
        /*002c*/ 	.word	0x00000000


	//----- nvinfo : EIATTR_REGCOUNT
	.align		4
.L_7:
        /*0030*/ 	.byte	0x04, 0x2f
        /*0032*/ 	.short	(.L_9 - .L_8)
	.align		4
.L_8:
        /*0034*/ 	.word	index@(_Z13gpu_normalizeiiiiPfS_)
        /*0038*/ 	.word	0x00000022


	//----- nvinfo : EIATTR_FRAME_SIZE
	.align		4
.L_9:
        /*003c*/ 	.byte	0x04, 0x11
        /*003e*/ 	.short	(.L_11 - .L_10)
	.align		4
.L_10:
        /*0040*/ 	.word	index@($_Z13gpu_normalizeiiiiPfS_$__internal_accurate_pow)
        /*0044*/ 	.word	0x00000000


	//----- nvinfo : EIATTR_FRAME_SIZE
	.align		4
.L_11:
        /*0048*/ 	.byte	0x04, 0x11
        /*004a*/ 	.short	(.L_13 - .L_12)
	.align		4
.L_12:
        /*004c*/ 	.word	index@($__internal_1_$__cuda_sm3x_div_rn_noftz_f32_slowpath)
        /*0050*/ 	.word	0x00000000


	//----- nvinfo : EIATTR_FRAME_SIZE
	.align		4
.L_13:
        /*0054*/ 	.byte	0x04, 0x11
        /*0056*/ 	.short	(.L_15 - .L_14)
	.align		4
.L_14:
        /*0058*/ 	.word	index@($__internal_0_$__cuda_sm20_sqrt_rn_f32_slowpath)
        /*005c*/ 	.word	0x00000000


	//----- nvinfo : EIATTR_FRAME_SIZE
	.align		4
.L_15:
        /*0060*/ 	.byte	0x04, 0x11
        /*0062*/ 	.short	(.L_17 - .L_16)
	.align		4
.L_16:
        /*0064*/ 	.word	index@(_Z13gpu_normalizeiiiiPfS_)
        /*0068*/ 	.word	0x00000000


	//----- nvinfo : EIATTR_MIN_STACK_SIZE
	.align		4
.L_17:
        /*006c*/ 	.byte	0x04, 0x12
        /*006e*/ 	.short	(.L_19 - .L_18)
	.align		4
.L_18:
        /*0070*/ 	.word	index@(_Z13gpu_normalizeiiiiPfS_)
        /*0074*/ 	.word	0x00000000


	//----- nvinfo : EIATTR_MIN_STACK_SIZE
	.align		4
.L_19:
        /*0078*/ 	.byte	0x04, 0x12
        /*007a*/ 	.short	(.L_21 - .L_20)
	.align		4
.L_20:
        /*007c*/ 	.word	index@(_Z17gpu_mtx_transposeiiiiPfS_)
        /*0080*/ 	.word	0x00000000


	//----- nvinfo : EIATTR_MIN_STACK_SIZE
	.align		4
.L_21:
        /*0084*/ 	.byte	0x04, 0x12
        /*0086*/ 	.short	(.L_23 - .L_22)
	.align		4
.L_22:
        /*0088*/ 	.word	index@(_Z11gpu_cov_mxtiiiiPfS_)
        /*008c*/ 	.word	0x00000000
.L_23:


//--------------------- .nv.compat                --------------------------
	.section	.nv.compat,"",@"SHT_CUDA_COMPAT_INFO"
	.align	4
        /*0000*/ 	.byte	0x02, 0x09, 0x00, 0x00, 0x02, 0x02, 0x01, 0x00, 0x02, 0x05, 0x05, 0x00, 0x03, 0x07, 0x01, 0x01
        /*0010*/ 	.byte	0x02, 0x03, 0x00, 0x00, 0x02, 0x06, 0x01, 0x00, 0x04, 0x0b, 0x08, 0x00, 0x01, 0x00, 0x00, 0x00
        /*0020*/ 	.byte	0x00, 0x00, 0x00, 0x00


//--------------------- .nv.info._Z13gpu_normalizeiiiiPfS_ --------------------------
	.section	.nv.info._Z13gpu_normalizeiiiiPfS_,"",@"SHT_CUDA_INFO"
	.sectionflags	@""
	.align	4


	//----- nvinfo : EIATTR_CUDA_API_VERSION
	.align		4
        /*0000*/ 	.byte	0x04, 0x37
        /*0002*/ 	.short	(.L_25 - .L_24)
.L_24:
        /*0004*/ 	.word	0x00000082


	//----- nvinfo : EIATTR_KPARAM_INFO
	.align		4
.L_25:
        /*0008*/ 	.byte	0x04, 0x17
        /*000a*/ 	.short	(.L_27 - .L_26)
.L_26:
        /*000c*/ 	.word	0x00000000
        /*0010*/ 	.short	0x0005
        /*0012*/ 	.short	0x0018
        /*0014*/ 	.byte	0x00, 0xf5, 0x21, 0x00


	//----- nvinfo : EIATTR_KPARAM_INFO
	.align		4
.L_27:
        /*0018*/ 	.byte	0x04, 0x17
        /*001a*/ 	.short	(.L_29 - .L_28)
.L_28:
        /*001c*/ 	.word	0x00000000
        /*0020*/ 	.short	0x0004
        /*0022*/ 	.short	0x0010
        /*0024*/ 	.byte	0x00, 0xf5, 0x21, 0x00


	//----- nvinfo : EIATTR_KPARAM_INFO
	.align		4
.L_29:
        /*0028*/ 	.byte	0x04, 0x17
        /*002a*/ 	.short	(.L_31 - .L_30)
.L_30:
        /*002c*/ 	.word	0x00000000
        /*0030*/ 	.short	0x0003
        /*0032*/ 	.short	0x000c
        /*0034*/ 	.byte	0x00, 0xf0, 0x11, 0x00


	//----- nvinfo : EIATTR_KPARAM_INFO
	.align		4
.L_31:
        /*0038*/ 	.byte	0x04, 0x17
        /*003a*/ 	.short	(.L_33 - .L_32)
.L_32:
        /*003c*/ 	.word	0x00000000
        /*0040*/ 	.short	0x0002
        /*0042*/ 	.short	0x0008
        /*0044*/ 	.byte	0x00, 0xf0, 0x11, 0x00


	//----- nvinfo : EIATTR_KPARAM_INFO
	.align		4
.L_33:
        /*0048*/ 	.byte	0x04, 0x17
        /*004a*/ 	.short	(.L_35 - .L_34)
.L_34:
        /*004c*/ 	.word	0x00000000
        /*0050*/ 	.short	0x0001
        /*0052*/ 	.short	0x0004
        /*0054*/ 	.byte	0x00, 0xf0, 0x11, 0x00


	//----- nvinfo : EIATTR_KPARAM_INFO
	.align		4
.L_35:
        /*0058*/ 	.byte	0x04, 0x17
        /*005a*/ 	.short	(.L_37 - .L_36)
.L_36:
        /*005c*/ 	.word	0x00000000
        /*0060*/ 	.short	0x0000
        /*0062*/ 	.short	0x0000
        /*0064*/ 	.byte	0x00, 0xf0, 0x11, 0x00


	//----- nvinfo : EIATTR_SPARSE_MMA_MASK
	.align		4
.L_37:
        /*0068*/ 	.byte	0x03, 0x50
        /*006a*/ 	.short	0x0000


	//----- nvinfo : EIATTR_MAXREG_COUNT
	.align		4
        /*006c*/ 	.byte	0x03, 0x1b
        /*006e*/ 	.short	0x00ff


	//----- nvinfo : EIATTR_MERCURY_ISA_VERSION
	.align		4
        /*0070*/ 	.byte	0x03, 0x5f
        /*0072*/ 	.short	0x0101


	//----- nvinfo : EIATTR_VRC_CTA_INIT_COUNT
	.align		4
        /*0074*/ 	.byte	0x02, 0x4a
	.zero		1
	.zero		1


	//----- nvinfo : EIATTR_EXIT_INSTR_OFFSETS
	.align		4
        /*0078*/ 	.byte	0x04, 0x1c
        /*007a*/ 	.short	(.L_39 - .L_38)


	//   ....[0]....
.L_38:
        /*007c*/ 	.word	0x00000060


	//   ....[1]....
        /*0080*/ 	.word	0x00001740


	//   ....[2]....
        /*0084*/ 	.word	0x00002880


	//   ....[3]....
        /*0088*/ 	.word	0x00003160


	//   ....[4]....
        /*008c*/ 	.word	0x00003640


	//   ....[5]....
        /*0090*/ 	.word	0x000037e0


	//----- nvinfo : EIATTR_CRS_STACK_SIZE
	.align		4
.L_39:
        /*0094*/ 	.byte	0x04, 0x1e
        /*0096*/ 	.short	(.L_41 - .L_40)
.L_40:
        /*0098*/ 	.word	0x00000000


	//----- nvinfo : EIATTR_CBANK_PARAM_SIZE
	.align		4
.L_41:
        /*009c*/ 	.byte	0x03, 0x19
        /*009e*/ 	.short	0x0020


	//----- nvinfo : EIATTR_PARAM_CBANK
	.align		4
        /*00a0*/ 	.byte	0x04, 0x0a
        /*00a2*/ 	.short	(.L_43 - .L_42)
	.align		4
.L_42:
        /*00a4*/ 	.word	index@(.nv.constant0._Z13gpu_normalizeiiiiPfS_)
        /*00a8*/ 	.short	0x0380
        /*00aa*/ 	.short	0x0020


	//----- nvinfo : EIATTR_SW_WAR
	.align		4
.L_43:
        /*00ac*/ 	.byte	0x04, 0x36
        /*00ae*/ 	.short	(.L_45 - .L_44)
.L_44:
        /*00b0*/ 	.word	0x00000008
.L_45:


//--------------------- .nv.info._Z17gpu_mtx_transposeiiiiPfS_ --------------------------
	.section	.nv.info._Z17gpu_mtx_transposeiiiiPfS_,"",@"SHT_CUDA_INFO"
	.sectionflags	@""
	.align	4


	//----- nvinfo : EIATTR_CUDA_API_VERSION
	.align		4
        /*0000*/ 	.byte	0x04, 0x37
        /*0002*/ 	.short	(.L_47 - .L_46)
.L_46:
        /*0004*/ 	.word	0x00000082


	//----- nvinfo : EIATTR_KPARAM_INFO
	.align		4
.L_47:
        /*0008*/ 	.byte	0x04, 0x17
        /*000a*/ 	.short	(.L_49 - .L_48)
.L_48:
        /*000c*/ 	.word	0x00000000
        /*0010*/ 	.short	0x0005
        /*0012*/ 	.short	0x0018
        /*0014*/ 	.byte	0x00, 0xf5, 0x21, 0x00


	//----- nvinfo : EIATTR_KPARAM_INFO
	.align		4
.L_49:
        /*0018*/ 	.byte	0x04, 0x17
        /*001a*/ 	.short	(.L_51 - .L_50)
.L_50:
        /*001c*/ 	.word	0x00000000
        /*0020*/ 	.short	0x0004
        /*0022*/ 	.short	0x0010
        /*0024*/ 	.byte	0x00, 0xf5, 0x21, 0x00


	//----- nvinfo : EIATTR_KPARAM_INFO
	.align		4
.L_51:
        /*0028*/ 	.byte	0x04, 0x17
        /*002a*/ 	.short	(.L_53 - .L_52)
.L_52:
        /*002c*/ 	.word	0x00000000
        /*0030*/ 	.short	0x0003
        /*0032*/ 	.short	0x000c
        /*0034*/ 	.byte	0x00, 0xf0, 0x11, 0x00


	//----- nvinfo : EIATTR_KPARAM_INFO
	.align		4
.L_53:
        /*0038*/ 	.byte	0x04, 0x17
        /*003a*/ 	.short	(.L_55 - .L_54)
.L_54:
        /*003c*/ 	.word	0x00000000
        /*0040*/ 	.short	0x0002
        /*0042*/ 	.short	0x0008
        /*0044*/ 	.byte	0x00, 0xf0, 0x11, 0x00


	//----- nvinfo : EIATTR_KPARAM_INFO
	.align		4
.L_55:
        /*0048*/ 	.byte	0x04, 0x17
        /*004a*/ 	.short	(.L_57 - .L_56)
.L_56:
        /*004c*/ 	.word	0x00000000
        /*0050*/ 	.short	0x0001
        /*0052*/ 	.short	0x0004
        /*0054*/ 	.byte	0x00, 0xf0, 0x11, 0x00


	//----- nvinfo : EIATTR_KPARAM_INFO
	.align		4
.L_57:
        /*0058*/ 	.byte	0x04, 0x17
        /*005a*/ 	.short	(.L_59 - .L_58)
.L_58:
        /*005c*/ 	.word	0x00000000
        /*0060*/ 	.short	0x0000
        /*0062*/ 	.short	0x0000
        /*0064*/ 	.byte	0x00, 0xf0, 0x11, 0x00


	//----- nvinfo : EIATTR_SPARSE_MMA_MASK
	.align		4
.L_59:
        /*0068*/ 	.byte	0x03, 0x50
        /*006a*/ 	.short	0x0000


	//----- nvinfo : EIATTR_MAXREG_COUNT
	.align		4
        /*006c*/ 	.byte	0x03, 0x1b
        /*006e*/ 	.short	0x00ff


	//----- nvinfo : EIATTR_MERCURY_ISA_VERSION
	.align		4
        /*0070*/ 	.byte	0x03, 0x5f
        /*0072*/ 	.short	0x0101


	//----- nvinfo : EIATTR_VRC_CTA_INIT_COUNT
	.align		4
        /*0074*/ 	.byte	0x02, 0x4a
	.zero		1
	.zero		1


	//----- nvinfo : EIATTR_EXIT_INSTR_OFFSETS
	.align		4
        /*0078*/ 	.byte	0x04, 0x1c
        /*007a*/ 	.short	(.L_61 - .L_60)


	//   ....[0]....
.L_60:
        /*007c*/ 	.word	0x00000030


	//   ....[1]....
        /*0080*/ 	.word	0x00000690


	//   ....[2]....
        /*0084*/ 	.word	0x000009e0


	//   ....[3]....
        /*0088*/ 	.word	0x00000c30


	//   ....[4]....
        /*008c*/ 	.word	0x00000d20


	//----- nvinfo : EIATTR_CRS_STACK_SIZE
	.align		4
.L_61:
        /*0090*/ 	.byte	0x04, 0x1e
        /*0092*/ 	.short	(.L_63 - .L_62)
.L_62:
        /*0094*/ 	.word	0x00000000


	//----- nvinfo : EIATTR_CBANK_PARAM_SIZE
	.align		4
.L_63:
        /*0098*/ 	.byte	0x03, 0x19
        /*009a*/ 	.short	0x0020


	//----- nvinfo : EIATTR_PARAM_CBANK
	.align		4
        /*009c*/ 	.byte	0x04, 0x0a
        /*009e*/ 	.short	(.L_65 - .L_64)
	.align		4
.L_64:
        /*00a0*/ 	.word	index@(.nv.constant0._Z17gpu_mtx_transposeiiiiPfS_)
        /*00a4*/ 	.short	0x0380
        /*00a6*/ 	.short	0x0020


	//----- nvinfo : EIATTR_SW_WAR
	.align		4
.L_65:
        /*00a8*/ 	.byte	0x04, 0x36
        /*00aa*/ 	.short	(.L_67 - .L_66)
.L_66:
        /*00ac*/ 	.word	0x00000008
.L_67:


//--------------------- .nv.info._Z11gpu_cov_mxtiiiiPfS_ --------------------------
	.section	.nv.info._Z11gpu_cov_mxtiiiiPfS_,"",@"SHT_CUDA_INFO"
	.sectionflags	@""
	.align	4


	//----- nvinfo : EIATTR_CUDA_API_VERSION
	.align		4
        /*0000*/ 	.byte	0x04, 0x37
        /*0002*/ 	.short	(.L_69 - .L_68)
.L_68:
        /*0004*/ 	.word	0x00000082


	//----- nvinfo : EIATTR_KPARAM_INFO
	.align		4
.L_69:
        /*0008*/ 	.byte	0x04, 0x17
        /*000a*/ 	.short	(.L_71 - .L_70)
.L_70:
        /*000c*/ 	.word	0x00000000
        /*0010*/ 	.short	0x0005
        /*0012*/ 	.short	0x0018
        /*0014*/ 	.byte	0x00, 0xf5, 0x21, 0x00


	//----- nvinfo : EIATTR_KPARAM_INFO
	.align		4
.L_71:
        /*0018*/ 	.byte	0x04, 0x17
        /*001a*/ 	.short	(.L_73 - .L_72)
.L_72:
        /*001c*/ 	.word	0x00000000
        /*0020*/ 	.short	0x0004
        /*0022*/ 	.short	0x0010
        /*0024*/ 	.byte	0x00, 0xf5, 0x21, 0x00


	//----- nvinfo : EIATTR_KPARAM_INFO
	.align		4
.L_73:
        /*0028*/ 	.byte	0x04, 0x17
        /*002a*/ 	.short	(.L_75 - .L_74)
.L_74:
        /*002c*/ 	.word	0x00000000
        /*0030*/ 	.short	0x0003
        /*0032*/ 	.short	0x000c
        /*0034*/ 	.byte	0x00, 0xf0, 0x11, 0x00


	//----- nvinfo : EIATTR_KPARAM_INFO
	.align		4
.L_75:
        /*0038*/ 	.byte	0x04, 0x17
        /*003a*/ 	.short	(.L_77 - .L_76)
.L_76:
        /*003c*/ 	.word	0x00000000
        /*0040*/ 	.short	0x0002
        /*0042*/ 	.short	0x0008
        /*0044*/ 	.byte	0x00, 0xf0, 0x11, 0x00


	//----- nvinfo : EIATTR_KPARAM_INFO
	.align		4
.L_77:
        /*0048*/ 	.byte	0x04, 0x17
        /*004a*/ 	.short	(.L_79 - .L_78)
.L_78:
        /*004c*/ 	.word	0x00000000
        /*0050*/ 	.short	0x0001
        /*0052*/ 	.short	0x0004
        /*0054*/ 	.byte	0x00, 0xf0, 0x11, 0x00


	//----- nvinfo : EIATTR_KPARAM_INFO
	.align		4
.L_79:
        /*0058*/ 	.byte	0x04, 0x17
        /*005a*/ 	.short	(.L_81 - .L_80)
.L_80:
        /*005c*/ 	.word	0x00000000
        /*0060*/ 	.short	0x0000
        /*0062*/ 	.short	0x0000
        /*0064*/ 	.byte	0x00, 0xf0, 0x11, 0x00


	//----- nvinfo : EIATTR_SPARSE_MMA_MASK
	.align		4
.L_81:
        /*0068*/ 	.byte	0x03, 0x50
        /*006a*/ 	.short	0x0000


	//----- nvinfo : EIATTR_MAXREG_COUNT
	.align		4
        /*006c*/ 	.byte	0x03, 0x1b
        /*006e*/ 	.short	0x00ff


	//----- nvinfo : EIATTR_MERCURY_ISA_VERSION
	.align		4
        /*0070*/ 	.byte	0x03, 0x5f
        /*0072*/ 	.short	0x0101


	//----- nvinfo : EIATTR_VRC_CTA_INIT_COUNT
	.align		4
        /*0074*/ 	.byte	0x02, 0x4a
	.zero		1
	.zero		1


	//----- nvinfo : EIATTR_EXIT_INSTR_OFFSETS
	.align		4
        /*0078*/ 	.byte	0x04, 0x1c
        /*007a*/ 	.short	(.L_83 - .L_82)


	//   ....[0]....
.L_82:
        /*007c*/ 	.word	0x000005f0


	//   ....[1]....
        /*0080*/ 	.word	0x000022a0


	//   ....[2]....
        /*0084*/ 	.word	0x000022c0


	//----- nvinfo : EIATTR_CBANK_PARAM_SIZE
	.align		4
.L_83:
        /*0088*/ 	.byte	0x03, 0x19
        /*008a*/ 	.short	0x0020


	//----- nvinfo : EIATTR_PARAM_CBANK
	.align		4
        /*008c*/ 	.byte	0x04, 0x0a
        /*008e*/ 	.short	(.L_85 - .L_84)
	.align		4
.L_84:
        /*0090*/ 	.word	index@(.nv.constant0._Z11gpu_cov_mxtiiiiPfS_)
        /*0094*/ 	.short	0x0380
        /*0096*/ 	.short	0x0020


	//----- nvinfo : EIATTR_SW_WAR
	.align		4
.L_85:
        /*0098*/ 	.byte	0x04, 0x36
        /*009a*/ 	.short	(.L_87 - .L_86)
.L_86:
        /*009c*/ 	.word	0x00000008
.L_87:


//--------------------- .nv.callgraph             --------------------------
	.section	.nv.callgraph,"",@"SHT_CUDA_CALLGRAPH"
	.align	4
	.sectionentsize	8
	.align		4
        /*0000*/ 	.word	0x00000000
	.align		4
        /*0004*/ 	.word	0xffffffff
	.align		4
        /*0008*/ 	.word	0x00000000
	.align		4
        /*000c*/ 	.word	0xfffffffe
	.align		4
        /*0010*/ 	.word	0x00000000
	.align		4
        /*0014*/ 	.word	0xfffffffd
	.align		4
        /*0018*/ 	.word	0x00000000
	.align		4
        /*001c*/ 	.word	0xfffffffc


//--------------------- .text._Z13gpu_normalizeiiiiPfS_ --------------------------
	.section	.text._Z13gpu_normalizeiiiiPfS_,"ax",@progbits
	.align	128
        .global         _Z13gpu_normalizeiiiiPfS_
        .type           _Z13gpu_normalizeiiiiPfS_,@function
        .size           _Z13gpu_normalizeiiiiPfS_,(.L_x_127 - _Z13gpu_normalizeiiiiPfS_)
        .other          _Z13gpu_normalizeiiiiPfS_,@"STO_CUDA_ENTRY STV_DEFAULT"
_Z13gpu_normalizeiiiiPfS_:
.text._Z13gpu_normalizeiiiiPfS_:
[----:B------:R-:W-:Y:S01]  /*0000*/  LDC R1, c[0x0][0x37c] ;  /* 0x0000df00ff017b82 */ /* 0x000fe20000000800 */
[----:B------:R-:W0:Y:S01]  /*0010*/  S2R R3, SR_TID.Y ;  /* 0x0000000000037919 */ /* 0x000e220000002200 */
[----:B------:R-:W1:Y:S01]  /*0020*/  LDCU UR4, c[0x0][0x384] ;  /* 0x00007080ff0477ac */ /* 0x000e620008000800 */
[----:B------:R-:W0:Y:S02]  /*0030*/  S2R R0, SR_CTAID.Y ;  /* 0x0000000000007919 */ /* 0x000e240000002600 */
[----:B0-----:R-:W-:-:S04]  /*0040*/  LEA R3, R0, R3, 0x6 ;  /* 0x0000000300037211 */ /* 0x001fc800078e30ff */
[----:B-1----:R-:W-:-:S13]  /*0050*/  ISETP.GE.AND P0, PT, R3, UR4, PT ;  /* 0x0000000403007c0c */ /* 0x002fda000bf06270 */
[----:B------:R-:W-:Y:S05]  /*0060*/  @P0 EXIT ;  /* 0x000000000000094d */ /* 0x000fea0003800000 */
[----:B------:R-:W0:Y:S01]  /*0070*/  LDCU UR7, c[0x0][0x380] ;  /* 0x00007000ff0777ac */ /* 0x000e220008000800 */
[----:B------:R-:W-:Y:S01]  /*0080*/  IMAD.MOV.U32 R0, RZ, RZ, RZ ;  /* 0x000000ffff007224 */ /* 0x000fe200078e00ff */
[----:B------:R-:W1:Y:S01]  /*0090*/  LDCU.64 UR8, c[0x0][0x358] ;  /* 0x00006b00ff0877ac */ /* 0x000e620008000a00 */
[----:B0-----:R-:W-:-:S09]  /*00a0*/  UISETP.GE.AND UP0, UPT, UR7, 0x1, UPT ;  /* 0x000000010700788c */ /* 0x001fd2000bf06270 */
[----:B-1----:R-:W-:Y:S05]  /*00b0*/  BRA.U !UP0, `(.L_x_0) ;  /* 0x0000000508d47547 */ /* 0x002fea000b800000 */
[----:B------:R-:W-:Y:S01]  /*00c0*/  UISETP.GE.U32.AND UP2, UPT, UR7, 0x10, UPT ;  /* 0x000000100700788c */ /* 0x000fe2000bf46070 */
[----:B------:R-:W-:Y:S01]  /*00d0*/  HFMA2 R0, -RZ, RZ, 0, 0 ;  /* 0x00000000ff007431 */ /* 0x000fe200000001ff */
[----:B------:R-:W-:Y:S02]  /*00e0*/  ULOP3.LUT UR5, UR7, 0xf, URZ, 0xc0, !UPT ;  /* 0x0000000f07057892 */ /* 0x000fe4000f8ec0ff */
[----:B------:R-:W-:Y:S01]  /*00f0*/  IMAD R2, R3, UR7, RZ ;  /* 0x0000000703027c24 */ /* 0x000fe2000f8e02ff */
[----:B------:R-:W-:Y:S01]  /*0100*/  UMOV UR4, URZ ;  /* 0x000000ff00047c82 */ /* 0x000fe20008000000 */
[----:B------:R-:W-:-:S03]  /*0110*/  UISETP.NE.AND UP1, UPT, UR5, URZ, UPT ;  /* 0x000000ff0500728c */ /* 0x000fc6000bf25270 */
[----:B------:R-:W-:Y:S08]  /*0120*/  BRA.U !UP2, `(.L_x_1) ;  /* 0x000000010ab07547 */ /* 0x000ff0000b800000 */
[----:B------:R-:W0:Y:S01]  /*0130*/  LDC.64 R4, c[0x0][0x398] ;  /* 0x0000e600ff047b82 */ /* 0x000e220000000a00 */
[----:B------:R-:W-:Y:S01]  /*0140*/  ULOP3.LUT UR4, UR7, 0x7ffffff0, URZ, 0xc0, !UPT ;  /* 0x7ffffff007047892 */ /* 0x000fe2000f8ec0ff */
[----:B------:R-:W-:-:S03]  /*0150*/  IMAD.MOV.U32 R0, RZ, RZ, RZ ;  /* 0x000000ffff007224 */ /* 0x000fc600078e00ff */
[----:B------:R-:W-:Y:S01]  /*0160*/  UIADD3 UR6, UPT, UPT, -UR4, URZ, URZ ;  /* 0x000000ff04067290 */ /* 0x000fe2000fffe1ff */
[----:B0-----:R-:W-:-:S03]  /*0170*/  IMAD.WIDE.U32 R4, R2, 0x4, R4 ;  /* 0x0000000402047825 */ /* 0x001fc600078e0004 */
[----:B------:R-:W-:-:S04]  /*0180*/  IADD3 R4, P0, PT, R4, 0x20, RZ ;  /* 0x0000002004047810 */ /* 0x000fc80007f1e0ff */
[----:B------:R-:W-:-:S09]  /*0190*/  IADD3.X R5, PT, PT, RZ, R5, RZ, P0, !PT ;  /* 0x00000005ff057210 */ /* 0x000fd200007fe4ff */
.L_x_2:
[----:B------:R-:W2:Y:S04]  /*01a0*/  LDG.E R13, desc[UR8][R4.64+-0x20] ;  /* 0xffffe008040d7981 */ /* 0x000ea8000c1e1900 */
[----:B------:R-:W3:Y:S04]  /*01b0*/  LDG.E R14, desc[UR8][R4.64+-0x1c] ;  /* 0xffffe408040e7981 */ /* 0x000ee8000c1e1900 */
[----:B------:R-:W4:Y:S04]  /*01c0*/  LDG.E R16, desc[UR8][R4.64+-0x18] ;  /* 0xffffe80804107981 */ /* 0x000f28000c1e1900 */
[----:B------:R-:W5:Y:S04]  /*01d0*/  LDG.E R18, desc[UR8][R4.64+-0x14] ;  /* 0xffffec0804127981 */ /* 0x000f68000c1e1900 */
        /* <DEDUP_REMOVED lines=11> */
[----:B------:R0:W5:Y:S01]  /*0290*/  LDG.E R6, desc[UR8][R4.64+0x1c] ;  /* 0x00001c0804067981 */ /* 0x000162000c1e1900 */
[----:B------:R-:W-:-:S04]  /*02a0*/  UIADD3 UR6, UPT, UPT, UR6, 0x10, URZ ;  /* 0x0000001006067890 */ /* 0x000fc8000fffe0ff */
[----:B------:R-:W-:Y:S01]  /*02b0*/  UISETP.NE.AND UP2, UPT, UR6, URZ, UPT ;  /* 0x000000ff0600728c */ /* 0x000fe2000bf45270 */
[----:B0-----:R-:W-:-:S05]  /*02c0*/  IADD3 R4, P0, PT, R4, 0x40, RZ ;  /* 0x0000004004047810 */ /* 0x001fca0007f1e0ff */
[----:B------:R-:W-:Y:S02]  /*02d0*/  IMAD.X R5, RZ, RZ, R5, P0 ;  /* 0x000000ffff057224 */ /* 0x000fe400000e0605 */
[----:B--2---:R-:W-:-:S04]  /*02e0*/  FADD R13, R13, R0 ;  /* 0x000000000d0d7221 */ /* 0x004fc80000000000 */
[----:B---3--:R-:W-:-:S04]  /*02f0*/  FADD R13, R13, R14 ;  /* 0x0000000e0d0d7221 */ /* 0x008fc80000000000 */
[----:B----4-:R-:W-:-:S04]  /*0300*/  FADD R13, R13, R16 ;  /* 0x000000100d0d7221 */ /* 0x010fc80000000000 */
[----:B-----5:R-:W-:-:S04]  /*0310*/  FADD R13, R13, R18 ;  /* 0x000000120d0d7221 */ /* 0x020fc80000000000 */
[----:B------:R-:W-:-:S04]  /*0320*/  FADD R13, R13, R20 ;  /* 0x000000140d0d7221 */ /* 0x000fc80000000000 */
        /* <DEDUP_REMOVED lines=10> */
[----:B------:R-:W-:Y:S01]  /*03d0*/  FADD R0, R7, R6 ;  /* 0x0000000607007221 */ /* 0x000fe20000000000 */
[----:B------:R-:W-:Y:S06]  /*03e0*/  BRA.U UP2, `(.L_x_2) ;  /* 0xfffffffd026c7547 */ /* 0x000fec000b83ffff */
.L_x_1:
[----:B------:R-:W-:Y:S05]  /*03f0*/  BRA.U !UP1, `(.L_x_0) ;  /* 0x0000000509047547 */ /* 0x000fea000b800000 */
[----:B------:R-:W-:Y:S02]  /*0400*/  UISETP.GE.U32.AND UP1, UPT, UR5, 0x8, UPT ;  /* 0x000000080500788c */ /* 0x000fe4000bf26070 */
[----:B------:R-:W-:-:S04]  /*0410*/  ULOP3.LUT UR6, UR7, 0x7, URZ, 0xc0, !UPT ;  /* 0x0000000707067892 */ /* 0x000fc8000f8ec0ff */
[----:B------:R-:W-:-:S03]  /*0420*/  UISETP.NE.AND UP2, UPT, UR6, URZ, UPT ;  /* 0x000000ff0600728c */ /* 0x000fc6000bf45270 */
[----:B------:R-:W-:Y:S08]  /*0430*/  BRA.U !UP1, `(.L_x_3) ;  /* 0x0000000109647547 */ /* 0x000ff0000b800000 */
[----:B------:R-:W0:Y:S01]  /*0440*/  LDC.64 R6, c[0x0][0x398] ;  /* 0x0000e600ff067b82 */ /* 0x000e220000000a00 */
[----:B------:R-:W1:Y:S01]  /*0450*/  LDCU.64 UR10, c[0x0][0x398] ;  /* 0x00007300ff0a77ac */ /* 0x000e620008000a00 */
[C---:B------:R-:W-:Y:S02]  /*0460*/  IADD3 R8, P0, PT, R2.reuse, UR4, RZ ;  /* 0x0000000402087c10 */ /* 0x040fe4000ff1e0ff */
[----:B------:R-:W-:-:S03]  /*0470*/  IADD3 R5, PT, PT, R2, UR4, RZ ;  /* 0x0000000402057c10 */ /* 0x000fc6000fffe0ff */
[----:B------:R-:W-:Y:S01]  /*0480*/  IMAD.X R9, RZ, RZ, RZ, P0 ;  /* 0x000000ffff097224 */ /* 0x000fe200000e06ff */
[----:B-1----:R-:W-:Y:S01]  /*0490*/  LEA R4, P0, R8, UR10, 0x2 ;  /* 0x0000000a08047c11 */ /* 0x002fe2000f8010ff */
[----:B0-----:R-:W-:-:S03]  /*04a0*/  IMAD.WIDE.U32 R6, R5, 0x4, R6 ;  /* 0x0000000405067825 */ /* 0x001fc600078e0006 */
[----:B------:R-:W-:-:S03]  /*04b0*/  LEA.HI.X R5, R8, UR11, R9, 0x2, P0 ;  /* 0x0000000b08057c11 */ /* 0x000fc600080f1409 */
[----:B------:R-:W2:Y:S04]  /*04c0*/  LDG.E R7, desc[UR8][R6.64] ;  /* 0x0000000806077981 */ /* 0x000ea8000c1e1900 */
[----:B------:R-:W3:Y:S04]  /*04d0*/  LDG.E R9, desc[UR8][R4.64+0x4] ;  /* 0x0000040804097981 */ /* 0x000ee8000c1e1900 */
[----:B------:R-:W4:Y:S04]  /*04e0*/  LDG.E R11, desc[UR8][R4.64+0x8] ;  /* 0x00000808040b7981 */ /* 0x000f28000c1e1900 */
[----:B------:R-:W5:Y:S04]  /*04f0*/  LDG.E R13, desc[UR8][R4.64+0xc] ;  /* 0x00000c08040d7981 */ /* 0x000f68000c1e1900 */
[----:B------:R-:W5:Y:S04]  /*0500*/  LDG.E R15, desc[UR8][R4.64+0x10] ;  /* 0x00001008040f7981 */ /* 0x000f68000c1e1900 */
[----:B------:R-:W5:Y:S04]  /*0510*/  LDG.E R17, desc[UR8][R4.64+0x14] ;  /* 0x0000140804117981 */ /* 0x000f68000c1e1900 */
[----:B------:R-:W5:Y:S04]  /*0520*/  LDG.E R19, desc[UR8][R4.64+0x18] ;  /* 0x0000180804137981 */ /* 0x000f68000c1e1900 */
[----:B------:R-:W5:Y:S01]  /*0530*/  LDG.E R21, desc[UR8][R4.64+0x1c] ;  /* 0x00001c0804157981 */ /* 0x000f62000c1e1900 */
[----:B------:R-:W-:Y:S01]  /*0540*/  UIADD3 UR4, UPT, UPT, UR4, 0x8, URZ ;  /* 0x0000000804047890 */ /* 0x000fe2000fffe0ff */
[----:B--2---:R-:W-:-:S04]  /*0550*/  FADD R0, R0, R7 ;  /* 0x0000000700007221 */ /* 0x004fc80000000000 */
[----:B---3--:R-:W-:-:S04]  /*0560*/  FADD R0, R0, R9 ;  /* 0x0000000900007221 */ /* 0x008fc80000000000 */
[----:B----4-:R-:W-:-:S04]  /*0570*/  FADD R0, R0, R11 ;  /* 0x0000000b00007221 */ /* 0x010fc80000000000 */
[----:B-----5:R-:W-:-:S04]  /*0580*/  FADD R0, R0, R13 ;  /* 0x0000000d00007221 */ /* 0x020fc80000000000 */
[----:B------:R-:W-:-:S04]  /*0590*/  FADD R0, R0, R15 ;  /* 0x0000000f00007221 */ /* 0x000fc80000000000 */
[----:B------:R-:W-:-:S04]  /*05a0*/  FADD R0, R0, R17 ;  /* 0x0000001100007221 */ /* 0x000fc80000000000 */
[----:B------:R-:W-:-:S04]  /*05b0*/  FADD R0, R0, R19 ;  /* 0x0000001300007221 */ /* 0x000fc80000000000 */
[----:B------:R-:W-:-:S07]  /*05c0*/  FADD R0, R0, R21 ;  /* 0x0000001500007221 */ /* 0x000fce0000000000 */
.L_x_3:
        /* <DEDUP_REMOVED lines=16> */
[----:B------:R-:W5:Y:S01]  /*06d0*/  LDG.E R13, desc[UR8][R6.64+0xc] ;  /* 0x00000c08060d7981 */ /* 0x000f62000c1e1900 */
[----:B------:R-:W-:Y:S01]  /*06e0*/  UIADD3 UR4, UPT, UPT, UR4, 0x4, URZ ;  /* 0x0000000404047890 */ /* 0x000fe2000fffe0ff */
[----:B--2---:R-:W-:-:S04]  /*06f0*/  FADD R0, R0, R5 ;  /* 0x0000000500007221 */ /* 0x004fc80000000000 */
[----:B---3--:R-:W-:-:S04]  /*0700*/  FADD R0, R0, R9 ;  /* 0x0000000900007221 */ /* 0x008fc80000000000 */
[----:B----4-:R-:W-:-:S04]  /*0710*/  FADD R0, R0, R11 ;  /* 0x0000000b00007221 */ /* 0x010fc80000000000 */
[----:B-----5:R-:W-:-:S07]  /*0720*/  FADD R0, R0, R13 ;  /* 0x0000000d00007221 */ /* 0x020fce0000000000 */
.L_x_4:
[----:B------:R-:W-:Y:S05]  /*0730*/  BRA.U !UP2, `(.L_x_0) ;  /* 0x000000010a347547 */ /* 0x000fea000b800000 */
[----:B------:R-:W0:Y:S01]  /*0740*/  LDC.64 R4, c[0x0][0x398] ;  /* 0x0000e600ff047b82 */ /* 0x000e220000000a00 */
[----:B------:R-:W-:Y:S01]  /*0750*/  IADD3 R7, PT, PT, R2, UR4, RZ ;  /* 0x0000000402077c10 */ /* 0x000fe2000fffe0ff */
[----:B------:R-:W-:-:S04]  /*0760*/  UIADD3 UR5, UPT, UPT, -UR5, URZ, URZ ;  /* 0x000000ff05057290 */ /* 0x000fc8000fffe1ff */
[----:B0-----:R-:W-:-:S04]  /*0770*/  IMAD.WIDE.U32 R4, R7, 0x4, R4 ;  /* 0x0000000407047825 */ /* 0x001fc800078e0004 */
[----:B------:R-:W-:-:S07]  /*0780*/  IMAD.MOV.U32 R7, RZ, RZ, R5 ;  /* 0x000000ffff077224 */ /* 0x000fce00078e0005 */
.L_x_5:
[----:B------:R-:W-:-:S06]  /*0790*/  MOV R5, R7 ;  /* 0x0000000700057202 */ /* 0x000fcc0000000f00 */
[----:B------:R0:W2:Y:S01]  /*07a0*/  LDG.E R5, desc[UR8][R4.64] ;  /* 0x0000000804057981 */ /* 0x0000a2000c1e1900 */
[----:B------:R-:W-:-:S04]  /*07b0*/  UIADD3 UR5, UPT, UPT, UR5, 0x1, URZ ;  /* 0x0000000105057890 */ /* 0x000fc8000fffe0ff */
[----:B------:R-:W-:Y:S01]  /*07c0*/  UISETP.NE.AND UP1, UPT, UR5, URZ, UPT ;  /* 0x000000ff0500728c */ /* 0x000fe2000bf25270 */
[----:B0-----:R-:W-:-:S05]  /*07d0*/  IADD3 R4, P0, PT, R4, 0x4, RZ ;  /* 0x0000000404047810 */ /* 0x001fca0007f1e0ff */
[----:B------:R-:W-:Y:S02]  /*07e0*/  IMAD.X R7, RZ, RZ, R7, P0 ;  /* 0x000000ffff077224 */ /* 0x000fe400000e0607 */
[----:B--2---:R-:W-:Y:S01]  /*07f0*/  FADD R0, R5, R0 ;  /* 0x0000000005007221 */ /* 0x004fe20000000000 */
[----:B------:R-:W-:Y:S06]  /*0800*/  BRA.U UP1, `(.L_x_5) ;  /* 0xfffffffd01e07547 */ /* 0x000fec000b83ffff */
.L_x_0:
[----:B------:R-:W-:Y:S01]  /*0810*/  I2FP.F32.S32 R5, UR7 ;  /* 0x0000000700057c45 */ /* 0x000fe20008201400 */
[----:B------:R-:W-:Y:S03]  /*0820*/  BSSY.RECONVERGENT B2, `(.L_x_6) ;  /* 0x000000c000027945 */ /* 0x000fe60003800200 */
[----:B------:R-:W0:Y:S08]  /*0830*/  MUFU.RCP R2, R5 ;  /* 0x0000000500027308 */ /* 0x000e300000001000 */
[----:B------:R-:W1:Y:S01]  /*0840*/  FCHK P0, R0, R5 ;  /* 0x0000000500007302 */ /* 0x000e620000000000 */
[----:B0-----:R-:W-:-:S04]  /*0850*/  FFMA R7, -R5, R2, 1 ;  /* 0x3f80000005077423 */ /* 0x001fc80000000102 */
[----:B------:R-:W-:-:S04]  /*0860*/  FFMA R2, R2, R7, R2 ;  /* 0x0000000702027223 */ /* 0x000fc80000000002 */
[----:B------:R-:W-:-:S04]  /*0870*/  FFMA R7, R2, R0, RZ ;  /* 0x0000000002077223 */ /* 0x000fc800000000ff */
[----:B------:R-:W-:-:S04]  /*0880*/  FFMA R4, -R5, R7, R0 ;  /* 0x0000000705047223 */ /* 0x000fc80000000100 */
[----:B------:R-:W-:Y:S01]  /*0890*/  FFMA R2, R2, R4, R7 ;  /* 0x0000000402027223 */ /* 0x000fe20000000007 */
[----:B-1----:R-:W-:Y:S06]  /*08a0*/  @!P0 BRA `(.L_x_7) ;  /* 0x00000000000c8947 */ /* 0x002fec0003800000 */
[----:B------:R-:W-:-:S07]  /*08b0*/  MOV R8, 0x8d0 ;  /* 0x000008d000087802 */ /* 0x000fce0000000f00 */
[----:B------:R-:W-:Y:S05]  /*08c0*/  CALL.REL.NOINC `($__internal_1_$__cuda_sm3x_div_rn_noftz_f32_slowpath) ;  /* 0x0000003000207944 */ /* 0x000fea0003c00000 */
[----:B------:R-:W-:-:S07]  /*08d0*/  MOV R2, R11 ;  /* 0x0000000b00027202 */ /* 0x000fce0000000f00 */
.L_x_7:
[----:B------:R-:W-:Y:S05]  /*08e0*/  BSYNC.RECONVERGENT B2 ;  /* 0x0000000000027941 */ /* 0x000fea0003800200 */
.L_x_6:
[----:B------:R-:W-:Y:S01]  /*08f0*/  IMAD.MOV.U32 R5, RZ, RZ, RZ ;  /* 0x000000ffff057224 */ /* 0x000fe200078e00ff */
[----:B------:R-:W-:Y:S06]  /*0900*/  BRA.U !UP0, `(.L_x_8) ;  /* 0x0000000d084c7547 */ /* 0x000fec000b800000 */
[----:B------:R-:W0:Y:S01]  /*0910*/  LDCU UR5, c[0x0][0x380] ;  /* 0x00007000ff0577ac */ /* 0x000e220008000800 */
[----:B------:R-:W-:Y:S01]  /*0920*/  HFMA2 R5, -RZ, RZ, 0, 0 ;  /* 0x00000000ff057431 */ /* 0x000fe200000001ff */
[----:B------:R-:W-:Y:S01]  /*0930*/  UMOV UR4, URZ ;  /* 0x000000ff00047c82 */ /* 0x000fe20008000000 */
[----:B0-----:R-:W-:Y:S02]  /*0940*/  UISETP.GE.U32.AND UP0, UPT, UR5, 0x4, UPT ;  /* 0x000000040500788c */ /* 0x001fe4000bf06070 */
[----:B------:R-:W-:Y:S01]  /*0950*/  IMAD R0, R3, UR5, RZ ;  /* 0x0000000503007c24 */ /* 0x000fe2000f8e02ff */
[----:B------:R-:W-:-:S06]  /*0960*/  ULOP3.LUT UR6, UR5, 0x3, URZ, 0xc0, !UPT ;  /* 0x0000000305067892 */ /* 0x000fcc000f8ec0ff */
[----:B------:R-:W-:Y:S06]  /*0970*/  BRA.U !UP0, `(.L_x_9) ;  /* 0x0000000908507547 */ /* 0x000fec000b800000 */
[----:B------:R-:W0:Y:S01]  /*0980*/  LDCU.128 UR12, c[0x0][0x390] ;  /* 0x00007200ff0c77ac */ /* 0x000e220008000c00 */
[----:B------:R-:W-:Y:S01]  /*0990*/  MOV R5, 0x0 ;  /* 0x0000000000057802 */ /* 0x000fe20000000f00 */
[----:B------:R-:W-:Y:S01]  /*09a0*/  IMAD.MOV.U32 R4, RZ, RZ, 0x8 ;  /* 0x00000008ff047424 */ /* 0x000fe200078e00ff */
[----:B------:R-:W-:-:S03]  /*09b0*/  ULOP3.LUT UR4, UR5, 0x7ffffffc, URZ, 0xc0, !UPT ;  /* 0x7ffffffc05047892 */ /* 0x000fc6000f8ec0ff */
[----:B------:R-:W-:Y:S01]  /*09c0*/  IMAD.WIDE.U32 R4, R0, 0x4, R4 ;  /* 0x0000000400047825 */ /* 0x000fe200078e0004 */
[----:B------:R-:W-:Y:S02]  /*09d0*/  UIADD3 UR5, UPT, UPT, -UR4, URZ, URZ ;  /* 0x000000ff04057290 */ /* 0x000fe4000fffe1ff */
[C---:B0-----:R-:W-:Y:S02]  /*09e0*/  IADD3 R6, P0, PT, R4.reuse, UR12, RZ ;  /* 0x0000000c04067c10 */ /* 0x041fe4000ff1e0ff */
[----:B------:R-:W-:Y:S02]  /*09f0*/  IADD3 R8, P1, PT, R4, UR14, RZ ;  /* 0x0000000e04087c10 */ /* 0x000fe4000ff3e0ff */
[C---:B------:R-:W-:Y:S02]  /*0a00*/  IADD3.X R7, PT, PT, R5.reuse, UR13, RZ, P0, !PT ;  /* 0x0000000d05077c10 */ /* 0x040fe400087fe4ff */
[----:B------:R-:W-:Y:S01]  /*0a10*/  IADD3.X R9, PT, PT, R5, UR15, RZ, P1, !PT ;  /* 0x0000000f05097c10 */ /* 0x000fe20008ffe4ff */
[----:B------:R-:W-:-:S08]  /*0a20*/  IMAD.MOV.U32 R5, RZ, RZ, RZ ;  /* 0x000000ffff057224 */ /* 0x000fd000078e00ff */
.L_x_25:
[----:B------:R-:W2:Y:S01]  /*0a30*/  LDG.E R27, desc[UR8][R8.64+-0x8] ;  /* 0xfffff808081b7981 */ /* 0x000ea2000c1e1900 */
[----:B------:R-:W-:Y:S01]  /*0a40*/  BSSY.RECONVERGENT B0, `(.L_x_10) ;  /* 0x0000008000007945 */ /* 0x000fe20003800200 */
[----:B------:R-:W-:Y:S01]  /*0a50*/  MOV R4, 0xac0 ;  /* 0x00000ac000047802 */ /* 0x000fe20000000f00 */
[----:B--2---:R-:W-:-:S04]  /*0a60*/  FADD R27, R27, -R2 ;  /* 0x800000021b1b7221 */ /* 0x004fc80000000000 */
[----:B0-----:R-:W0:Y:S01]  /*0a70*/  F2F.F64.F32 R30, R27 ;  /* 0x0000001b001e7310 */ /* 0x001e220000201800 */
[----:B-1----:R1:W-:Y:S01]  /*0a80*/  STG.E desc[UR8][R6.64+-0x8], R27 ;  /* 0xfffff81b06007986 */ /* 0x0023e2000c101908 */
[----:B0-----:R-:W-:-:S10]  /*0a90*/  DADD R10, -RZ, |R30| ;  /* 0x00000000ff0a7229 */ /* 0x001fd4000000051e */
[----:B-1----:R-:W-:-:S07]  /*0aa0*/  MOV R26, R11 ;  /* 0x0000000b001a7202 */ /* 0x002fce0000000f00 */
[----:B------:R-:W-:Y:S05]  /*0ab0*/  CALL.REL.NOINC `($_Z13gpu_normalizeiiiiPfS_$__internal_accurate_pow) ;  /* 0x0000003400447944 */ /* 0x000fea0003c00000 */
[----:B------:R-:W-:Y:S05]  /*0ac0*/  BSYNC.RECONVERGENT B0 ;  /* 0x0000000000007941 */ /* 0x000fea0003800200 */
.L_x_10:
[----:B------:R-:W2:Y:S01]  /*0ad0*/  LDG.E R17, desc[UR8][R8.64+-0x4] ;  /* 0xfffffc0808117981 */ /* 0x000ea2000c1e1900 */
[----:B------:R-:W-:Y:S01]  /*0ae0*/  DADD R14, R30, 2 ;  /* 0x400000001e0e7429 */ /* 0x000fe20000000000 */
[----:B------:R2:W0:Y:S01]  /*0af0*/  F2F.F64.F32 R12, R5 ;  /* 0x00000005000c7310 */ /* 0x0004220000201800 */
[C---:B------:R-:W-:Y:S01]  /*0b00*/  FSETP.NEU.AND P1, PT, R27.reuse, RZ, PT ;  /* 0x000000ff1b00720b */ /* 0x040fe20003f2d000 */
[----:B------:R-:W-:Y:S01]  /*0b10*/  BSSY.RECONVERGENT B0, `(.L_x_11) ;  /* 0x000000f000007945 */ /* 0x000fe20003800200 */
[----:B------:R-:W-:-:S06]  /*0b20*/  FSETP.NEU.AND P0, PT, R27, 1, PT ;  /* 0x3f8000001b00780b */ /* 0x000fcc0003f0d000 */
[----:B------:R-:W-:Y:S02]  /*0b30*/  LOP3.LUT R14, R15, 0x7ff00000, RZ, 0xc0, !PT ;  /* 0x7ff000000f0e7812 */ /* 0x000fe400078ec0ff */
[----:B------:R-:W-:Y:S02]  /*0b40*/  FSEL R15, R10, RZ, P1 ;  /* 0x000000ff0a0f7208 */ /* 0x000fe40000800000 */
[----:B------:R-:W-:Y:S02]  /*0b50*/  ISETP.NE.AND P2, PT, R14, 0x7ff00000, PT ;  /* 0x7ff000000e00780c */ /* 0x000fe40003f45270 */
[----:B------:R-:W-:Y:S01]  /*0b60*/  FSEL R14, R11, RZ, P1 ;  /* 0x000000ff0b0e7208 */ /* 0x000fe20000800000 */
[----:B--2---:R-:W-:-:S04]  /*0b70*/  FADD R5, R17, -R2 ;  /* 0x8000000211057221 */ /* 0x004fc80000000000 */
[----:B------:R1:W2:Y:S06]  /*0b80*/  F2F.F64.F32 R28, R5 ;  /* 0x00000005001c7310 */ /* 0x0002ac0000201800 */
[----:B0-----:R-:W-:Y:S05]  /*0b90*/  @P2 BRA `(.L_x_12) ;  /* 0x0000000000182947 */ /* 0x001fea0003800000 */
[----:B------:R-:W-:-:S13]  /*0ba0*/  FSETP.NAN.AND P1, PT, R27, R27, PT ;  /* 0x0000001b1b00720b */ /* 0x000fda0003f28000 */
[----:B------:R-:W-:Y:S01]  /*0bb0*/  @P1 DADD R14, R30, 2 ;  /* 0x400000001e0e1429 */ /* 0x000fe20000000000 */
[----:B------:R-:W-:Y:S10]  /*0bc0*/  @P1 BRA `(.L_x_12) ;  /* 0x00000000000c1947 */ /* 0x000ff40003800000 */
[----:B------:R-:W-:-:S14]  /*0bd0*/  DSETP.NEU.AND P1, PT, |R30|, +INF , PT ;  /* 0x7ff000001e00742a */ /* 0x000fdc0003f2d200 */
[----:B------:R-:W-:Y:S01]  /*0be0*/  @!P1 IMAD.MOV.U32 R14, RZ, RZ, 0x0 ;  /* 0x00000000ff0e9424 */ /* 0x000fe200078e00ff */
[----:B------:R-:W-:-:S07]  /*0bf0*/  @!P1 MOV R15, 0x7ff00000 ;  /* 0x7ff00000000f9802 */ /* 0x000fce0000000f00 */
.L_x_12:
[----:B------:R-:W-:Y:S05]  /*0c00*/  BSYNC.RECONVERGENT B0 ;  /* 0x0000000000007941 */ /* 0x000fea0003800200 */
.L_x_11:
[----:B------:R-:W-:Y:S01]  /*0c10*/  FSEL R10, R14, RZ, P0 ;  /* 0x000000ff0e0a7208 */ /* 0x000fe20000000000 */
[----:B------:R0:W-:Y:S01]  /*0c20*/  STG.E desc[UR8][R6.64+-0x4], R5 ;  /* 0xfffffc0506007986 */ /* 0x0001e2000c101908 */
[----:B------:R-:W-:Y:S01]  /*0c30*/  FSEL R11, R15, 1.875, P0 ;  /* 0x3ff000000f0b7808 */ /* 0x000fe20000000000 */
[----:B------:R-:W-:Y:S01]  /*0c40*/  BSSY.RECONVERGENT B0, `(.L_x_13) ;  /* 0x0000007000007945 */ /* 0x000fe20003800200 */
[----:B------:R-:W-:-:S04]  /*0c50*/  MOV R4, 0xcb0 ;  /* 0x00000cb000047802 */ /* 0x000fc80000000f00 */
[----:B------:R-:W-:Y:S02]  /*0c60*/  DADD R12, R12, R10 ;  /* 0x000000000c0c7229 */ /* 0x000fe4000000000a */
[----:B--2---:R-:W-:-:S04]  /*0c70*/  DADD R10, -RZ, |R28| ;  /* 0x00000000ff0a7229 */ /* 0x004fc8000000051c */
[----:B------:R0:W2:Y:S06]  /*0c80*/  F2F.F32.F64 R27, R12 ;  /* 0x0000000c001b7310 */ /* 0x0000ac0000301000 */
[----:B------:R-:W-:-:S07]  /*0c90*/  IMAD.MOV.U32 R26, RZ, RZ, R11 ;  /* 0x000000ffff1a7224 */ /* 0x000fce00078e000b */
[----:B012---:R-:W-:Y:S05]  /*0ca0*/  CALL.REL.NOINC `($_Z13gpu_normalizeiiiiPfS_$__internal_accurate_pow) ;  /* 0x0000003000c87944 */ /* 0x007fea0003c00000 */
[----:B------:R-:W-:Y:S05]  /*0cb0*/  BSYNC.RECONVERGENT B0 ;  /* 0x0000000000007941 */ /* 0x000fea0003800200 */
.L_x_13:
[----:B------:R-:W-:Y:S01]  /*0cc0*/  DADD R12, R28, 2 ;  /* 0x400000001c0c7429 */ /* 0x000fe20000000000 */
[----:B------:R-:W-:Y:S01]  /*0cd0*/  FSETP.NEU.AND P0, PT, R5, RZ, PT ;  /* 0x000000ff0500720b */ /* 0x000fe20003f0d000 */
[----:B------:R-:W-:Y:S08]  /*0ce0*/  BSSY.RECONVERGENT B0, `(.L_x_14) ;  /* 0x000000e000007945 */ /* 0x000ff00003800200 */
[----:B------:R-:W-:-:S02]  /*0cf0*/  LOP3.LUT R12, R13, 0x7ff00000, RZ, 0xc0, !PT ;  /* 0x7ff000000d0c7812 */ /* 0x000fc400078ec0ff */
[----:B------:R-:W-:Y:S02]  /*0d00*/  FSEL R13, R10, RZ, P0 ;  /* 0x000000ff0a0d7208 */ /* 0x000fe40000000000 */
[----:B------:R-:W-:Y:S02]  /*0d10*/  ISETP.NE.AND P1, PT, R12, 0x7ff00000, PT ;  /* 0x7ff000000c00780c */ /* 0x000fe40003f25270 */
[----:B------:R-:W-:-:S11]  /*0d20*/  FSEL R12, R11, RZ, P0 ;  /* 0x000000ff0b0c7208 */ /* 0x000fd60000000000 */
[----:B------:R-:W-:Y:S05]  /*0d30*/  @P1 BRA `(.L_x_15) ;  /* 0x0000000000201947 */ /* 0x000fea0003800000 */
[----:B------:R-:W-:-:S13]  /*0d40*/  FSETP.NAN.AND P0, PT, R5, R5, PT ;  /* 0x000000050500720b */ /* 0x000fda0003f08000 */
[----:B------:R-:W-:Y:S05]  /*0d50*/  @P0 BRA `(.L_x_16) ;  /* 0x0000000000140947 */ /* 0x000fea0003800000 */
[----:B------:R-:W-:-:S14]  /*0d60*/  DSETP.NEU.AND P0, PT, |R28|, +INF , PT ;  /* 0x7ff000001c00742a */ /* 0x000fdc0003f0d200 */
[----:B------:R-:W-:Y:S05]  /*0d70*/  @P0 BRA `(.L_x_15) ;  /* 0x0000000000100947 */ /* 0x000fea0003800000 */
[----:B------:R-:W-:Y:S01]  /*0d80*/  MOV R12, 0x0 ;  /* 0x00000000000c7802 */ /* 0x000fe20000000f00 */
[----:B------:R-:W-:Y:S01]  /*0d90*/  IMAD.MOV.U32 R13, RZ, RZ, 0x7ff00000 ;  /* 0x7ff00000ff0d7424 */ /* 0x000fe200078e00ff */
[----:B------:R-:W-:Y:S06]  /*0da0*/  BRA `(.L_x_15) ;  /* 0x0000000000047947 */ /* 0x000fec0003800000 */
.L_x_16:
[----:B------:R-:W-:-:S11]  /*0db0*/  DADD R12, R28, 2 ;  /* 0x400000001c0c7429 */ /* 0x000fd60000000000 */
.L_x_15:
[----:B------:R-:W-:Y:S05]  /*0dc0*/  BSYNC.RECONVERGENT B0 ;  /* 0x0000000000007941 */ /* 0x000fea0003800200 */
.L_x_14:
[----:B------:R-:W2:Y:S01]  /*0dd0*/  LDG.E R15, desc[UR8][R8.64] ;  /* 0x00000008080f7981 */ /* 0x000ea2000c1e1900 */
[----:B------:R-:W0:Y:S01]  /*0de0*/  F2F.F64.F32 R10, R27 ;  /* 0x0000001b000a7310 */ /* 0x000e220000201800 */
[----:B------:R-:W-:Y:S01]  /*0df0*/  FSETP.NEU.AND P0, PT, R5, 1, PT ;  /* 0x3f8000000500780b */ /* 0x000fe20003f0d000 */
[----:B------:R-:W-:Y:S01]  /*0e00*/  BSSY.RECONVERGENT B0, `(.L_x_17) ;  /* 0x000000c000007945 */ /* 0x000fe20003800200 */
[----:B------:R-:W-:Y:S02]  /*0e10*/  MOV R4, 0xec0 ;  /* 0x00000ec000047802 */ /* 0x000fe40000000f00 */
[----:B------:R-:W-:Y:S02]  /*0e20*/  FSEL R12, R12, RZ, P0 ;  /* 0x000000ff0c0c7208 */ /* 0x000fe40000000000 */
[----:B------:R-:W-:-:S06]  /*0e30*/  FSEL R13, R13, 1.875, P0 ;  /* 0x3ff000000d0d7808 */ /* 0x000fcc0000000000 */
[----:B0-----:R-:W-:-:S06]  /*0e40*/  DADD R12, R10, R12 ;  /* 0x000000000a0c7229 */ /* 0x001fcc000000000c */
[----:B------:R-:W-:Y:S01]  /*0e50*/  F2F.F32.F64 R5, R12 ;  /* 0x0000000c00057310 */ /* 0x000fe20000301000 */
[----:B--2---:R-:W-:-:S07]  /*0e60*/  FADD R27, R15, -R2 ;  /* 0x800000020f1b7221 */ /* 0x004fce0000000000 */
[----:B------:R-:W0:Y:S01]  /*0e70*/  F2F.F64.F32 R28, R27 ;  /* 0x0000001b001c7310 */ /* 0x000e220000201800 */
[----:B------:R1:W-:Y:S01]  /*0e80*/  STG.E desc[UR8][R6.64], R27 ;  /* 0x0000001b06007986 */ /* 0x0003e2000c101908 */
[----:B0-----:R-:W-:-:S10]  /*0e90*/  DADD R10, -RZ, |R28| ;  /* 0x00000000ff0a7229 */ /* 0x001fd4000000051c */
[----:B-1----:R-:W-:-:S07]  /*0ea0*/  MOV R26, R11 ;  /* 0x0000000b001a7202 */ /* 0x002fce0000000f00 */
[----:B------:R-:W-:Y:S05]  /*0eb0*/  CALL.REL.NOINC `($_Z13gpu_normalizeiiiiPfS_$__internal_accurate_pow) ;  /* 0x0000003000447944 */ /* 0x000fea0003c00000 */
[----:B------:R-:W-:Y:S05]  /*0ec0*/  BSYNC.RECONVERGENT B0 ;  /* 0x0000000000007941 */ /* 0x000fea0003800200 */
.L_x_17:
        /* <DEDUP_REMOVED lines=12> */
[----:B------:R-:W-:Y:S01]  /*0f90*/  IMAD.MOV.U32 R12, RZ, RZ, 0x0 ;  /* 0x00000000ff0c7424 */ /* 0x000fe200078e00ff */
[----:B------:R-:W-:Y:S01]  /*0fa0*/  MOV R13, 0x7ff00000 ;  /* 0x7ff00000000d7802 */ /* 0x000fe20000000f00 */
[----:B------:R-:W-:Y:S06]  /*0fb0*/  BRA `(.L_x_19) ;  /* 0x0000000000047947 */ /* 0x000fec0003800000 */
.L_x_20:
[----:B------:R-:W-:-:S11]  /*0fc0*/  DADD R12, R28, 2 ;  /* 0x400000001c0c7429 */ /* 0x000fd60000000000 */
.L_x_19:
[----:B------:R-:W-:Y:S05]  /*0fd0*/  BSYNC.RECONVERGENT B0 ;  /* 0x0000000000007941 */ /* 0x000fea0003800200 */
.L_x_18:
        /* <DEDUP_REMOVED lines=13> */
[----:B-1----:R-:W-:-:S07]  /*10b0*/  IMAD.MOV.U32 R26, RZ, RZ, R11 ;  /* 0x000000ffff1a7224 */ /* 0x002fce00078e000b */
[----:B------:R-:W-:Y:S05]  /*10c0*/  CALL.REL.NOINC `($_Z13gpu_normalizeiiiiPfS_$__internal_accurate_pow) ;  /* 0x0000002c00c07944 */ /* 0x000fea0003c00000 */
[----:B------:R-:W-:Y:S05]  /*10d0*/  BSYNC.RECONVERGENT B0 ;  /* 0x0000000000007941 */ /* 0x000fea0003800200 */
.L_x_21:
        /* <DEDUP_REMOVED lines=15> */
.L_x_24:
[----:B------:R-:W-:-:S11]  /*11d0*/  DADD R12, R28, 2 ;  /* 0x400000001c0c7429 */ /* 0x000fd60000000000 */
.L_x_23:
[----:B------:R-:W-:Y:S05]  /*11e0*/  BSYNC.RECONVERGENT B0 ;  /* 0x0000000000007941 */ /* 0x000fea0003800200 */
.L_x_22:
[----:B------:R-:W0:Y:S01]  /*11f0*/  F2F.F64.F32 R10, R27 ;  /* 0x0000001b000a7310 */ /* 0x000e220000201800 */
[----:B------:R-:W-:Y:S01]  /*1200*/  FSETP.NEU.AND P0, PT, R5, 1, PT ;  /* 0x3f8000000500780b */ /* 0x000fe20003f0d000 */
[----:B------:R-:W-:Y:S01]  /*1210*/  UIADD3 UR5, UPT, UPT, UR5, 0x4, URZ ;  /* 0x0000000405057890 */ /* 0x000fe2000fffe0ff */
[----:B------:R-:W-:Y:S02]  /*1220*/  IADD3 R8, P1, PT, R8, 0x10, RZ ;  /* 0x0000001008087810 */ /* 0x000fe40007f3e0ff */
[----:B------:R-:W-:Y:S01]  /*1230*/  FSEL R4, R12, RZ, P0 ;  /* 0x000000ff0c047208 */ /* 0x000fe20000000000 */
[----:B------:R-:W-:Y:S01]  /*1240*/  UISETP.NE.AND UP0, UPT, UR5, URZ, UPT ;  /* 0x000000ff0500728c */ /* 0x000fe2000bf05270 */
[----:B------:R-:W-:Y:S01]  /*1250*/  FSEL R5, R13, 1.875, P0 ;  /* 0x3ff000000d057808 */ /* 0x000fe20000000000 */
[----:B------:R-:W-:Y:S01]  /*1260*/  IMAD.X R9, RZ, RZ, R9, P1 ;  /* 0x000000ffff097224 */ /* 0x000fe200008e0609 */
[----:B------:R-:W-:-:S04]  /*1270*/  IADD3 R6, P0, PT, R6, 0x10, RZ ;  /* 0x0000001006067810 */ /* 0x000fc80007f1e0ff */
[----:B------:R-:W-:Y:S01]  /*1280*/  IADD3.X R7, PT, PT, RZ, R7, RZ, P0, !PT ;  /* 0x00000007ff077210 */ /* 0x000fe200007fe4ff */
[----:B0-----:R-:W-:-:S06]  /*1290*/  DADD R10, R10, R4 ;  /* 0x000000000a0a7229 */ /* 0x001fcc0000000004 */
[----:B------:R0:W1:Y:S01]  /*12a0*/  F2F.F32.F64 R5, R10 ;  /* 0x0000000a00057310 */ /* 0x0000620000301000 */
[----:B------:R-:W-:Y:S05]  /*12b0*/  BRA.U UP0, `(.L_x_25) ;  /* 0xfffffff500dc7547 */ /* 0x000fea000b83ffff */
.L_x_9:
[----:B------:R-:W-:-:S09]  /*12c0*/  UISETP.NE.AND UP0, UPT, UR6, URZ, UPT ;  /* 0x000000ff0600728c */ /* 0x000fd2000bf05270 */
[----:B------:R-:W-:Y:S05]  /*12d0*/  BRA.U !UP0, `(.L_x_8) ;  /* 0x0000000108d87547 */ /* 0x000fea000b800000 */
[----:B------:R-:W2:Y:S01]  /*12e0*/  LDC.64 R6, c[0x0][0x390] ;  /* 0x0000e400ff067b82 */ /* 0x000ea20000000a00 */
[----:B0-----:R-:W-:Y:S01]  /*12f0*/  IADD3 R11, PT, PT, R0, UR4, RZ ;  /* 0x00000004000b7c10 */ /* 0x001fe2000fffe0ff */
[----:B------:R-:W-:-:S06]  /*1300*/  UIADD3 UR4, UPT, UPT, -UR6, URZ, URZ ;  /* 0x000000ff06047290 */ /* 0x000fcc000fffe1ff */
[----:B------:R-:W0:Y:S01]  /*1310*/  LDC.64 R8, c[0x0][0x398] ;  /* 0x0000e600ff087b82 */ /* 0x000e220000000a00 */
[----:B--2---:R-:W-:-:S04]  /*1320*/  IMAD.WIDE.U32 R6, R11, 0x4, R6 ;  /* 0x000000040b067825 */ /* 0x004fc800078e0006 */
[----:B------:R-:W-:Y:S01]  /*1330*/  IMAD.MOV.U32 R0, RZ, RZ, R6 ;  /* 0x000000ffff007224 */ /* 0x000fe200078e0006 */
[----:B------:R-:W-:Y:S01]  /*1340*/  MOV R6, R7 ;  /* 0x0000000700067202 */ /* 0x000fe20000000f00 */
[----:B0-----:R-:W-:-:S03]  /*1350*/  IMAD.WIDE.U32 R8, R11, 0x4, R8 ;  /* 0x000000040b087825 */ /* 0x001fc600078e0008 */
[----:B------:R-:W-:Y:S01]  /*1360*/  MOV R7, R8 ;  /* 0x0000000800077202 */ /* 0x000fe20000000f00 */
[----:B------:R-:W-:-:S07]  /*1370*/  IMAD.MOV.U32 R8, RZ, RZ, R9 ;  /* 0x000000ffff087224 */ /* 0x000fce00078e0009 */
.L_x_30:
[----:B------:R-:W-:Y:S02]  /*1380*/  MOV R12, R7 ;  /* 0x00000007000c7202 */ /* 0x000fe40000000f00 */
[----:B------:R-:W-:-:S05]  /*1390*/  MOV R13, R8 ;  /* 0x00000008000d7202 */ /* 0x000fca0000000f00 */
[----:B--2---:R0:W2:Y:S01]  /*13a0*/  LDG.E R9, desc[UR8][R12.64] ;  /* 0x000000080c097981 */ /* 0x0040a2000c1e1900 */
[----:B------:R-:W-:Y:S01]  /*13b0*/  BSSY.RECONVERGENT B0, `(.L_x_26) ;  /* 0x000000a000007945 */ /* 0x000fe20003800200 */
[----:B------:R-:W-:Y:S01]  /*13c0*/  MOV R4, 0x1450 ;  /* 0x0000145000047802 */ /* 0x000fe20000000f00 */
[----:B0-----:R-:W-:Y:S01]  /*13d0*/  IMAD.MOV.U32 R12, RZ, RZ, R0 ;  /* 0x000000ffff0c7224 */ /* 0x001fe200078e0000 */
[----:B------:R-:W-:Y:S01]  /*13e0*/  MOV R13, R6 ;  /* 0x00000006000d7202 */ /* 0x000fe20000000f00 */
[----:B--2---:R-:W-:-:S04]  /*13f0*/  FADD R9, R9, -R2 ;  /* 0x8000000209097221 */ /* 0x004fc80000000000 */
[----:B------:R-:W0:Y:S01]  /*1400*/  F2F.F64.F32 R28, R9 ;  /* 0x00000009001c7310 */ /* 0x000e220000201800 */
[----:B------:R2:W-:Y:S01]  /*1410*/  STG.E desc[UR8][R12.64], R9 ;  /* 0x000000090c007986 */ /* 0x0005e2000c101908 */
[----:B0-----:R-:W-:-:S10]  /*1420*/  DADD R10, -RZ, |R28| ;  /* 0x00000000ff0a7229 */ /* 0x001fd4000000051c */
[----:B--23--:R-:W-:-:S07]  /*1430*/  MOV R26, R11 ;  /* 0x0000000b001a7202 */ /* 0x00cfce0000000f00 */
[----:B-1----:R-:W-:Y:S05]  /*1440*/  CALL.REL.NOINC `($_Z13gpu_normalizeiiiiPfS_$__internal_accurate_pow) ;  /* 0x0000002800e07944 */ /* 0x002fea0003c00000 */
[----:B------:R-:W-:Y:S05]  /*1450*/  BSYNC.RECONVERGENT B0 ;  /* 0x0000000000007941 */ /* 0x000fea0003800200 */
.L_x_26:
        /* <DEDUP_REMOVED lines=15> */
.L_x_29:
[----:B------:R-:W-:-:S11]  /*1550*/  DADD R12, R28, 2 ;  /* 0x400000001c0c7429 */ /* 0x000fd60000000000 */
.L_x_28:
[----:B------:R-:W-:Y:S05]  /*1560*/  BSYNC.RECONVERGENT B0 ;  /* 0x0000000000007941 */ /* 0x000fea0003800200 */
.L_x_27:
        /* <DEDUP_REMOVED lines=11> */
[----:B------:R2:W3:Y:S01]  /*1620*/  F2F.F32.F64 R5, R10 ;  /* 0x0000000a00057310 */ /* 0x0004e20000301000 */
[----:B------:R-:W-:Y:S05]  /*1630*/  BRA.U UP0, `(.L_x_30) ;  /* 0xfffffffd00507547 */ /* 0x000fea000b83ffff */
.L_x_8:
[----:B------:R-:W4:Y:S01]  /*1640*/  LDC R4, c[0x0][0x380] ;  /* 0x0000e000ff047b82 */ /* 0x000f220000000800 */
[----:B-1-3--:R-:W-:Y:S01]  /*1650*/  IADD3 R0, PT, PT, R5, -0xd000000, RZ ;  /* 0xf300000005007810 */ /* 0x00afe20007ffe0ff */
[----:B------:R1:W3:Y:S01]  /*1660*/  MUFU.RSQ R2, R5 ;  /* 0x0000000500027308 */ /* 0x0002e20000001400 */
[----:B------:R-:W-:Y:S02]  /*1670*/  BSSY.RECONVERGENT B0, `(.L_x_31) ;  /* 0x000000c000007945 */ /* 0x000fe40003800200 */
[----:B------:R-:W-:Y:S02]  /*1680*/  ISETP.GT.U32.AND P1, PT, R0, 0x727fffff, PT ;  /* 0x727fffff0000780c */ /* 0x000fe40003f24070 */
[----:B----4-:R-:W-:-:S11]  /*1690*/  ISETP.GE.AND P0, PT, R4, 0x1, PT ;  /* 0x000000010400780c */ /* 0x010fd60003f06270 */
[----:B-1-3--:R-:W-:Y:S05]  /*16a0*/  @!P1 BRA `(.L_x_32) ;  /* 0x0000000000109947 */ /* 0x00afea0003800000 */
[----:B------:R-:W-:-:S07]  /*16b0*/  MOV R6, 0x16d0 ;  /* 0x000016d000067802 */ /* 0x000fce0000000f00 */
[----:B0-2---:R-:W-:Y:S05]  /*16c0*/  CALL.REL.NOINC `($__internal_0_$__cuda_sm20_sqrt_rn_f32_slowpath) ;  /* 0x0000002000487944 */ /* 0x005fea0003c00000 */
[----:B------:R-:W-:Y:S01]  /*16d0*/  MOV R5, R0 ;  /* 0x0000000000057202 */ /* 0x000fe20000000f00 */
[----:B------:R-:W-:Y:S06]  /*16e0*/  BRA `(.L_x_33) ;  /* 0x0000000000107947 */ /* 0x000fec0003800000 */
.L_x_32:
[C---:B------:R-:W-:Y:S01]  /*16f0*/  FMUL.FTZ R0, R2.reuse, R5 ;  /* 0x0000000502007220 */ /* 0x040fe20000410000 */
[----:B------:R-:W-:-:S03]  /*1700*/  FMUL.FTZ R2, R2, 0.5 ;  /* 0x3f00000002027820 */ /* 0x000fc60000410000 */
[----:B------:R-:W-:-:S04]  /*1710*/  FFMA R5, -R0, R0, R5 ;  /* 0x0000000000057223 */ /* 0x000fc80000000105 */
[----:B------:R-:W-:-:S07]  /*1720*/  FFMA R5, R5, R2, R0 ;  /* 0x0000000205057223 */ /* 0x000fce0000000000 */
.L_x_33:
[----:B------:R-:W-:Y:S05]  /*1730*/  BSYNC.RECONVERGENT B0 ;  /* 0x0000000000007941 */ /* 0x000fea0003800200 */
.L_x_31:
[----:B------:R-:W-:Y:S05]  /*1740*/  @!P0 EXIT ;  /* 0x000000000000894d */ /* 0x000fea0003800000 */
[----:B------:R-:W1:Y:S01]  /*1750*/  LDCU UR5, c[0x0][0x380] ;  /* 0x00007000ff0577ac */ /* 0x000e620008000800 */
[----:B------:R-:W-:Y:S01]  /*1760*/  UMOV UR4, URZ ;  /* 0x000000ff00047c82 */ /* 0x000fe20008000000 */
[----:B-1----:R-:W-:Y:S02]  /*1770*/  UISETP.GE.U32.AND UP0, UPT, UR5, 0x10, UPT ;  /* 0x000000100500788c */ /* 0x002fe4000bf06070 */
[----:B------:R-:W-:Y:S01]  /*1780*/  IMAD R4, R3, UR5, RZ ;  /* 0x0000000503047c24 */ /* 0x000fe2000f8e02ff */
[----:B------:R-:W-:-:S06]  /*1790*/  ULOP3.LUT UR6, UR5, 0xf, URZ, 0xc0, !UPT ;  /* 0x0000000f05067892 */ /* 0x000fcc000f8ec0ff */
[----:B------:R-:W-:Y:S06]  /*17a0*/  BRA.U !UP0, `(.L_x_34) ;  /* 0x0000001108307547 */ /* 0x000fec000b800000 */
[----:B------:R-:W1:Y:S01]  /*17b0*/  LDC.64 R2, c[0x0][0x390] ;  /* 0x0000e400ff027b82 */ /* 0x000e620000000a00 */
[----:B------:R-:W-:-:S04]  /*17c0*/  ULOP3.LUT UR4, UR5, 0x7ffffff0, URZ, 0xc0, !UPT ;  /* 0x7ffffff005047892 */ /* 0x000fc8000f8ec0ff */
[----:B------:R-:W-:Y:S01]  /*17d0*/  UIADD3 UR5, UPT, UPT, -UR4, URZ, URZ ;  /* 0x000000ff04057290 */ /* 0x000fe2000fffe1ff */
[----:B-1----:R-:W-:-:S03]  /*17e0*/  IMAD.WIDE.U32 R2, R4, 0x4, R2 ;  /* 0x0000000404027825 */ /* 0x002fc600078e0002 */
[----:B------:R-:W-:-:S05]  /*17f0*/  IADD3 R0, P0, PT, R2, 0x20, RZ ;  /* 0x0000002002007810 */ /* 0x000fca0007f1e0ff */
[----:B------:R-:W-:-:S08]  /*1800*/  IMAD.X R7, RZ, RZ, R3, P0 ;  /* 0x000000ffff077224 */ /* 0x000fd000000e0603 */
.L_x_67:
[----:B-1----:R-:W-:Y:S02]  /*1810*/  MOV R2, R0 ;  /* 0x0000000000027202 */ /* 0x002fe40000000f00 */
[----:B------:R-:W-:-:S05]  /*1820*/  MOV R3, R7 ;  /* 0x0000000700037202 */ /* 0x000fca0000000f00 */
[----:B------:R-:W3:Y:S01]  /*1830*/  LDG.E R0, desc[UR8][R2.64+-0x20] ;  /* 0xffffe00802007981 */ /* 0x000ee2000c1e1900 */
[----:B------:R-:W1:Y:S01]  /*1840*/  MUFU.RCP R6, R5 ;  /* 0x0000000500067308 */ /* 0x000e620000001000 */
[----:B------:R-:W-:Y:S01]  /*1850*/  UIADD3 UR5, UPT, UPT, UR5, 0x10, URZ ;  /* 0x0000001005057890 */ /* 0x000fe2000fffe0ff */
[----:B------:R-:W-:Y:S03]  /*1860*/  BSSY.RECONVERGENT B2, `(.L_x_35) ;  /* 0x000000c000027945 */ /* 0x000fe60003800200 */
[----:B------:R-:W-:Y:S01]  /*1870*/  UISETP.NE.AND UP0, UPT, UR5, URZ, UPT ;  /* 0x000000ff0500728c */ /* 0x000fe2000bf05270 */
[----:B-1----:R-:W-:-:S04]  /*1880*/  FFMA R7, R6, -R5, 1 ;  /* 0x3f80000006077423 */ /* 0x002fc80000000805 */
[----:B------:R-:W-:Y:S01]  /*1890*/  FFMA R7, R6, R7, R6 ;  /* 0x0000000706077223 */ /* 0x000fe20000000006 */
[----:B---3--:R-:W1:Y:S03]  /*18a0*/  FCHK P0, R0, R5 ;  /* 0x0000000500007302 */ /* 0x008e660000000000 */
[----:B------:R-:W-:-:S04]  /*18b0*/  FFMA R6, R0, R7, RZ ;  /* 0x0000000700067223 */ /* 0x000fc800000000ff */
[----:B------:R-:W-:-:S04]  /*18c0*/  FFMA R8, R6, -R5, R0 ;  /* 0x8000000506087223 */ /* 0x000fc80000000000 */
[----:B------:R-:W-:Y:S01]  /*18d0*/  FFMA R7, R7, R8, R6 ;  /* 0x0000000807077223 */ /* 0x000fe20000000006 */
[----:B-1----:R-:W-:Y:S06]  /*18e0*/  @!P0 BRA `(.L_x_36) ;  /* 0x00000000000c8947 */ /* 0x002fec0003800000 */
[----:B------:R-:W-:-:S07]  /*18f0*/  MOV R8, 0x1910 ;  /* 0x0000191000087802 */ /* 0x000fce0000000f00 */
[----:B0-2---:R-:W-:Y:S05]  /*1900*/  CALL.REL.NOINC `($__internal_1_$__cuda_sm3x_div_rn_noftz_f32_slowpath) ;  /* 0x0000002000107944 */ /* 0x005fea0003c00000 */
[----:B------:R-:W-:-:S07]  /*1910*/  IMAD.MOV.U32 R7, RZ, RZ, R11 ;  /* 0x000000ffff077224 */ /* 0x000fce00078e000b */
.L_x_36:
[----:B------:R-:W-:Y:S05]  /*1920*/  BSYNC.RECONVERGENT B2 ;  /* 0x0000000000027941 */ /* 0x000fea0003800200 */
.L_x_35:
[----:B0-2---:R-:W2:Y:S01]  /*1930*/  LDG.E R11, desc[UR8][R2.64+-0x1c] ;  /* 0xffffe408020b7981 */ /* 0x005ea2000c1e1900 */
[----:B------:R-:W0:Y:S01]  /*1940*/  MUFU.RCP R0, R5 ;  /* 0x0000000500007308 */ /* 0x000e220000001000 */
[----:B------:R-:W-:Y:S02]  /*1950*/  BSSY.RECONVERGENT B2, `(.L_x_37) ;  /* 0x000000d000027945 */ /* 0x000fe40003800200 */
[----:B------:R1:W-:Y:S01]  /*1960*/  STG.E desc[UR8][R2.64+-0x20], R7 ;  /* 0xffffe00702007986 */ /* 0x0003e2000c101908 */
[----:B0-----:R-:W-:-:S04]  /*1970*/  FFMA R9, R0, -R5, 1 ;  /* 0x3f80000000097423 */ /* 0x001fc80000000805 */
[----:B------:R-:W-:Y:S01]  /*1980*/  FFMA R0, R0, R9, R0 ;  /* 0x0000000900007223 */ /* 0x000fe20000000000 */
[----:B--2---:R-:W0:Y:S03]  /*1990*/  FCHK P0, R11, R5 ;  /* 0x000000050b007302 */ /* 0x004e260000000000 */
[----:B------:R-:W-:-:S04]  /*19a0*/  FFMA R6, R0, R11, RZ ;  /* 0x0000000b00067223 */ /* 0x000fc800000000ff */
[----:B------:R-:W-:-:S04]  /*19b0*/  FFMA R9, R6, -R5, R11 ;  /* 0x8000000506097223 */ /* 0x000fc8000000000b */
[----:B------:R-:W-:Y:S01]  /*19c0*/  FFMA R9, R0, R9, R6 ;  /* 0x0000000900097223 */ /* 0x000fe20000000006 */
[----:B01----:R-:W-:Y:S06]  /*19d0*/  @!P0 BRA `(.L_x_38) ;  /* 0x0000000000108947 */ /* 0x003fec0003800000 */
[----:B------:R-:W-:Y:S02]  /*19e0*/  MOV R0, R11 ;  /* 0x0000000b00007202 */ /* 0x000fe40000000f00 */
[----:B------:R-:W-:-:S07]  /*19f0*/  MOV R8, 0x1a10 ;  /* 0x00001a1000087802 */ /* 0x000fce0000000f00 */
[----:B------:R-:W-:Y:S05]  /*1a00*/  CALL.REL.NOINC `($__internal_1_$__cuda_sm3x_div_rn_noftz_f32_slowpath) ;  /* 0x0000001c00d07944 */ /* 0x000fea0003c00000 */
[----:B------:R-:W-:-:S07]  /*1a10*/  MOV R9, R11 ;  /* 0x0000000b00097202 */ /* 0x000fce0000000f00 */
.L_x_38:
[----:B------:R-:W-:Y:S05]  /*1a20*/  BSYNC.RECONVERGENT B2 ;  /* 0x0000000000027941 */ /* 0x000fea0003800200 */
.L_x_37:
[----:B------:R-:W2:Y:S01]  /*1a30*/  LDG.E R11, desc[UR8][R2.64+-0x18] ;  /* 0xffffe808020b7981 */ /* 0x000ea2000c1e1900 */
        /* <DEDUP_REMOVED lines=10> */
[----:B------:R-:W-:Y:S01]  /*1ae0*/  IMAD.MOV.U32 R0, RZ, RZ, R11 ;  /* 0x000000ffff007224 */ /* 0x000fe200078e000b */
[----:B------:R-:W-:-:S07]  /*1af0*/  MOV R8, 0x1b10 ;  /* 0x00001b1000087802 */ /* 0x000fce0000000f00 */
[----:B------:R-:W-:Y:S05]  /*1b00*/  CALL.REL.NOINC `($__internal_1_$__cuda_sm3x_div_rn_noftz_f32_slowpath) ;  /* 0x0000001c00907944 */ /* 0x000fea0003c00000 */
[----:B------:R-:W-:-:S07]  /*1b10*/  MOV R7, R11 ;  /* 0x0000000b00077202 */ /* 0x000fce0000000f00 */
.L_x_40:
[----:B------:R-:W-:Y:S05]  /*1b20*/  BSYNC.RECONVERGENT B2 ;  /* 0x0000000000027941 */ /* 0x000fea0003800200 */
.L_x_39:
        /* <DEDUP_REMOVED lines=14> */
[----:B------:R-:W-:-:S07]  /*1c10*/  IMAD.MOV.U32 R9, RZ, RZ, R11 ;  /* 0x000000ffff097224 */ /* 0x000fce00078e000b */
.L_x_42:
[----:B------:R-:W-:Y:S05]  /*1c20*/  BSYNC.RECONVERGENT B2 ;  /* 0x0000000000027941 */ /* 0x000fea0003800200 */
.L_x_41:
        /* <DEDUP_REMOVED lines=15> */
.L_x_44:
[----:B------:R-:W-:Y:S05]  /*1d20*/  BSYNC.RECONVERGENT B2 ;  /* 0x0000000000027941 */ /* 0x000fea0003800200 */
.L_x_43:
        /* <DEDUP_REMOVED lines=15> */
.L_x_46:
[----:B------:R-:W-:Y:S05]  /*1e20*/  BSYNC.RECONVERGENT B2 ;  /* 0x0000000000027941 */ /* 0x000fea0003800200 */
.L_x_45:
        /* <DEDUP_REMOVED lines=15> */
.L_x_48:
[----:B------:R-:W-:Y:S05]  /*1f20*/  BSYNC.RECONVERGENT B2 ;  /* 0x0000000000027941 */ /* 0x000fea0003800200 */
.L_x_47:
        /* <DEDUP_REMOVED lines=15> */
.L_x_50:
[----:B------:R-:W-:Y:S05]  /*2020*/  BSYNC.RECONVERGENT B2 ;  /* 0x0000000000027941 */ /* 0x000fea0003800200 */
.L_x_49:
        /* <DEDUP_REMOVED lines=15> */
.L_x_52:
[----:B------:R-:W-:Y:S05]  /*2120*/  BSYNC.RECONVERGENT B2 ;  /* 0x0000000000027941 */ /* 0x000fea0003800200 */
.L_x_51:
        /* <DEDUP_REMOVED lines=15> */
.L_x_54:
[----:B------:R-:W-:Y:S05]  /*2220*/  BSYNC.RECONVERGENT B2 ;  /* 0x0000000000027941 */ /* 0x000fea0003800200 */
.L_x_53:
        /* <DEDUP_REMOVED lines=15> */
.L_x_56:
[----:B------:R-:W-:Y:S05]  /*2320*/  BSYNC.RECONVERGENT B2 ;  /* 0x0000000000027941 */ /* 0x000fea0003800200 */
.L_x_55:
        /* <DEDUP_REMOVED lines=15> */
.L_x_58:
[----:B------:R-:W-:Y:S05]  /*2420*/  BSYNC.RECONVERGENT B2 ;  /* 0x0000000000027941 */ /* 0x000fea0003800200 */
.L_x_57:
        /* <DEDUP_REMOVED lines=15> */
.L_x_60:
[----:B------:R-:W-:Y:S05]  /*2520*/  BSYNC.RECONVERGENT B2 ;  /* 0x0000000000027941 */ /* 0x000fea0003800200 */
.L_x_59:
        /* <DEDUP_REMOVED lines=15> */
.L_x_62:
[----:B------:R-:W-:Y:S05]  /*2620*/  BSYNC.RECONVERGENT B2 ;  /* 0x0000000000027941 */ /* 0x000fea0003800200 */
.L_x_61:
        /* <DEDUP_REMOVED lines=15> */
.L_x_64:
[----:B------:R-:W-:Y:S05]  /*2720*/  BSYNC.RECONVERGENT B2 ;  /* 0x0000000000027941 */ /* 0x000fea0003800200 */
.L_x_63:
        /* <DEDUP_REMOVED lines=15> */
.L_x_66:
[----:B------:R-:W-:Y:S05]  /*2820*/  BSYNC.RECONVERGENT B2 ;  /* 0x0000000000027941 */ /* 0x000fea0003800200 */
.L_x_65:
[----:B------:R1:W-:Y:S01]  /*2830*/  STG.E desc[UR8][R2.64+0x1c], R9 ;  /* 0x00001c0902007986 */ /* 0x0003e2000c101908 */
[----:B------:R-:W-:-:S04]  /*2840*/  IADD3 R0, P0, PT, R2, 0x40, RZ ;  /* 0x0000004002007810 */ /* 0x000fc80007f1e0ff */
[----:B------:R-:W-:Y:S01]  /*2850*/  IADD3.X R7, PT, PT, RZ, R3, RZ, P0, !PT ;  /* 0x00000003ff077210 */ /* 0x000fe200007fe4ff */
[----:B------:R-:W-:Y:S08]  /*2860*/  BRA.U UP0, `(.L_x_67) ;  /* 0xffffffed00e87547 */ /* 0x000ff0000b83ffff */
.L_x_34:
[----:B------:R-:W-:-:S13]  /*2870*/  ISETP.NE.AND P0, PT, RZ, UR6, PT ;  /* 0x00000006ff007c0c */ /* 0x000fda000bf05270 */
[----:B------:R-:W-:Y:S05]  /*2880*/  @!P0 EXIT ;  /* 0x000000000000894d */ /* 0x000fea0003800000 */
[----:B------:R-:W3:Y:S01]  /*2890*/  LDCU UR5, c[0x0][0x380] ;  /* 0x00007000ff0577ac */ /* 0x000ee20008000800 */
[----:B------:R-:W-:Y:S02]  /*28a0*/  UISETP.GE.U32.AND UP0, UPT, UR6, 0x8, UPT ;  /* 0x000000080600788c */ /* 0x000fe4000bf06070 */
[----:B---3--:R-:W-:-:S07]  /*28b0*/  ULOP3.LUT UR5, UR5, 0x7, URZ, 0xc0, !UPT ;  /* 0x0000000705057892 */ /* 0x008fce000f8ec0ff */
[----:B------:R-:W-:Y:S05]  /*28c0*/  BRA.U !UP0, `(.L_x_68) ;  /* 0x0000000908207547 */ /* 0x000fea000b800000 */
[----:B------:R-:W3:Y:S01]  /*28d0*/  LDC.64 R6, c[0x0][0x390] ;  /* 0x0000e400ff067b82 */ /* 0x000ee20000000a00 */
[----:B-1----:R-:W-:-:S05]  /*28e0*/  IADD3 R3, PT, PT, R4, UR4, RZ ;  /* 0x0000000404037c10 */ /* 0x002fca000fffe0ff */
[----:B---3--:R-:W-:-:S05]  /*28f0*/  IMAD.WIDE.U32 R6, R3, 0x4, R6 ;  /* 0x0000000403067825 */ /* 0x008fca00078e0006 */
[----:B0-2---:R-:W2:Y:S01]  /*2900*/  LDG.E R11, desc[UR8][R6.64] ;  /* 0x00000008060b7981 */ /* 0x005ea2000c1e1900 */
[----:B------:R-:W0:Y:S01]  /*2910*/  MUFU.RCP R0, R5 ;  /* 0x0000000500007308 */ /* 0x000e220000001000 */
[----:B------:R-:W-:Y:S01]  /*2920*/  BSSY.RECONVERGENT B2, `(.L_x_69) ;  /* 0x000000c000027945 */ /* 0x000fe20003800200 */
[----:B0-----:R-:W-:-:S04]  /*2930*/  FFMA R3, R0, -R5, 1 ;  /* 0x3f80000000037423 */ /* 0x001fc80000000805 */
[----:B------:R-:W-:Y:S02]  /*2940*/  FFMA R0, R0, R3, R0 ;  /* 0x0000000300007223 */ /* 0x000fe40000000000 */
[----:B--2---:R-:W0:Y:S02]  /*2950*/  FCHK P0, R11, R5 ;  /* 0x000000050b007302 */ /* 0x004e240000000000 */
[----:B------:R-:W-:-:S04]  /*2960*/  FFMA R2, R0, R11, RZ ;  /* 0x0000000b00027223 */ /* 0x000fc800000000ff */
[----:B------:R-:W-:-:S04]  /*2970*/  FFMA R3, R2, -R5, R11 ;  /* 0x8000000502037223 */ /* 0x000fc8000000000b */
[----:B------:R-:W-:Y:S01]  /*2980*/  FFMA R9, R0, R3, R2 ;  /* 0x0000000300097223 */ /* 0x000fe20000000002 */
[----:B0-----:R-:W-:Y:S06]  /*2990*/  @!P0 BRA `(.L_x_70) ;  /* 0x0000000000108947 */ /* 0x001fec0003800000 */
[----:B------:R-:W-:Y:S01]  /*29a0*/  IMAD.MOV.U32 R0, RZ, RZ, R11 ;  /* 0x000000ffff007224 */ /* 0x000fe200078e000b */
[----:B------:R-:W-:-:S07]  /*29b0*/  MOV R8, 0x29d0 ;  /* 0x000029d000087802 */ /* 0x000fce0000000f00 */
[----:B------:R-:W-:Y:S05]  /*29c0*/  CALL.REL.NOINC `($__internal_1_$__cuda_sm3x_div_rn_noftz_f32_slowpath) ;  /* 0x0000000c00e07944 */ /* 0x000fea0003c00000 */
[----:B------:R-:W-:-:S07]  /*29d0*/  MOV R9, R11 ;  /* 0x0000000b00097202 */ /* 0x000fce0000000f00 */
.L_x_70:
[----:B------:R-:W-:Y:S05]  /*29e0*/  BSYNC.RECONVERGENT B2 ;  /* 0x0000000000027941 */ /* 0x000fea0003800200 */
.L_x_69:
[----:B------:R-:W0:Y:S01]  /*29f0*/  LDCU.64 UR6, c[0x0][0x390] ;  /* 0x00007200ff0677ac */ /* 0x000e220008000a00 */
[----:B------:R-:W-:Y:S01]  /*2a00*/  IADD3 R0, P0, PT, R4, UR4, RZ ;  /* 0x0000000404007c10 */ /* 0x000fe2000ff1e0ff */
[----:B------:R1:W-:Y:S03]  /*2a10*/  STG.E desc[UR8][R6.64], R9 ;  /* 0x0000000906007986 */ /* 0x0003e6000c101908 */
[----:B------:R-:W-:Y:S02]  /*2a20*/  IADD3.X R3, PT, PT, RZ, RZ, RZ, P0, !PT ;  /* 0x000000ffff037210 */ /* 0x000fe400007fe4ff */
[----:B0-----:R-:W-:-:S04]  /*2a30*/  LEA R2, P0, R0, UR6, 0x2 ;  /* 0x0000000600027c11 */ /* 0x001fc8000f8010ff */
[----:B------:R-:W-:-:S05]  /*2a40*/  LEA.HI.X R3, R0, UR7, R3, 0x2, P0 ;  /* 0x0000000700037c11 */ /* 0x000fca00080f1403 */
[----:B------:R-:W2:Y:S01]  /*2a50*/  LDG.E R13, desc[UR8][R2.64+0x4] ;  /* 0x00000408020d7981 */ /* 0x000ea2000c1e1900 */
        /* <DEDUP_REMOVED lines=8> */
[----:B01----:R-:W-:Y:S06]  /*2ae0*/  @!P0 BRA `(.L_x_72) ;  /* 0x00000000000c8947 */ /* 0x003fec0003800000 */
[----:B------:R-:W-:Y:S01]  /*2af0*/  IMAD.MOV.U32 R0, RZ, RZ, R13 ;  /* 0x000000ffff007224 */ /* 0x000fe200078e000d */
[----:B------:R-:W-:-:S07]  /*2b00*/  MOV R8, 0x2b20 ;  /* 0x00002b2000087802 */ /* 0x000fce0000000f00 */
[----:B------:R-:W-:Y:S05]  /*2b10*/  CALL.REL.NOINC `($__internal_1_$__cuda_sm3x_div_rn_noftz_f32_slowpath) ;  /* 0x0000000c008c7944 */ /* 0x000fea0003c00000 */
.L_x_72:
[----:B------:R-:W-:Y:S05]  /*2b20*/  BSYNC.RECONVERGENT B2 ;  /* 0x0000000000027941 */ /* 0x000fea0003800200 */
.L_x_71:
        /* <DEDUP_REMOVED lines=15> */
.L_x_74:
[----:B------:R-:W-:Y:S05]  /*2c20*/  BSYNC.RECONVERGENT B2 ;  /* 0x0000000000027941 */ /* 0x000fea0003800200 */
.L_x_73:
        /* <DEDUP_REMOVED lines=15> */
.L_x_76:
[----:B------:R-:W-:Y:S05]  /*2d20*/  BSYNC.RECONVERGENT B2 ;  /* 0x0000000000027941 */ /* 0x000fea0003800200 */
.L_x_75:
        /* <DEDUP_REMOVED lines=15> */
.L_x_78:
[----:B------:R-:W-:Y:S05]  /*2e20*/  BSYNC.RECONVERGENT B2 ;  /* 0x0000000000027941 */ /* 0x000fea0003800200 */
.L_x_77:
        /* <DEDUP_REMOVED lines=15> */
.L_x_80:
[----:B------:R-:W-:Y:S05]  /*2f20*/  BSYNC.RECONVERGENT B2 ;  /* 0x0000000000027941 */ /* 0x000fea0003800200 */
.L_x_79:
        /* <DEDUP_REMOVED lines=15> */
.L_x_82:
[----:B------:R-:W-:Y:S05]  /*3020*/  BSYNC.RECONVERGENT B2 ;  /* 0x0000000000027941 */ /* 0x000fea0003800200 */
.L_x_81:
        /* <DEDUP_REMOVED lines=15> */
.L_x_84:
[----:B------:R-:W-:Y:S05]  /*3120*/  BSYNC.RECONVERGENT B2 ;  /* 0x0000000000027941 */ /* 0x000fea0003800200 */
.L_x_83:
[----:B------:R3:W-:Y:S01]  /*3130*/  STG.E desc[UR8][R2.64+0x1c], R9 ;  /* 0x00001c0902007986 */ /* 0x0007e2000c101908 */
[----:B------:R-:W-:-:S12]  /*3140*/  UIADD3 UR4, UPT, UPT, UR4, 0x8, URZ ;  /* 0x0000000804047890 */ /* 0x000fd8000fffe0ff */
.L_x_68:
[----:B------:R-:W-:-:S13]  /*3150*/  ISETP.NE.AND P0, PT, RZ, UR5, PT ;  /* 0x00000005ff007c0c */ /* 0x000fda000bf05270 */
[----:B------:R-:W-:Y:S05]  /*3160*/  @!P0 EXIT ;  /* 0x000000000000894d */ /* 0x000fea0003800000 */
[----:B------:R-:W4:Y:S01]  /*3170*/  LDCU UR6, c[0x0][0x380] ;  /* 0x00007000ff0677ac */ /* 0x000f220008000800 */
[----:B------:R-:W-:Y:S02]  /*3180*/  UISETP.GE.U32.AND UP0, UPT, UR5, 0x4, UPT ;  /* 0x000000040500788c */ /* 0x000fe4000bf06070 */
[----:B----4-:R-:W-:-:S07]  /*3190*/  ULOP3.LUT UR6, UR6, 0x3, URZ, 0xc0, !UPT ;  /* 0x0000000306067892 */ /* 0x010fce000f8ec0ff */
[----:B------:R-:W-:Y:S05]  /*31a0*/  BRA.U !UP0, `(.L_x_85) ;  /* 0x0000000508207547 */ /* 0x000fea000b800000 */
[----:B------:R-:W4:Y:S01]  /*31b0*/  LDC.64 R6, c[0x0][0x390] ;  /* 0x0000e400ff067b82 */ /* 0x000f220000000a00 */
[----:B-1-3--:R-:W-:-:S05]  /*31c0*/  IADD3 R3, PT, PT, R4, UR4, RZ ;  /* 0x0000000404037c10 */ /* 0x00afca000fffe0ff */
[----:B----4-:R-:W-:-:S05]  /*31d0*/  IMAD.WIDE.U32 R6, R3, 0x4, R6 ;  /* 0x0000000403067825 */ /* 0x010fca00078e0006 */
        /* <DEDUP_REMOVED lines=10> */
[----:B------:R-:W-:Y:S02]  /*3280*/  MOV R0, R11 ;  /* 0x0000000b00007202 */ /* 0x000fe40000000f00 */
[----:B------:R-:W-:-:S07]  /*3290*/  MOV R8, 0x32b0 ;  /* 0x000032b000087802 */ /* 0x000fce0000000f00 */
[----:B------:R-:W-:Y:S05]  /*32a0*/  CALL.REL.NOINC `($__internal_1_$__cuda_sm3x_div_rn_noftz_f32_slowpath) ;  /* 0x0000000400a87944 */ /* 0x000fea0003c00000 */
[----:B------:R-:W-:-:S07]  /*32b0*/  IMAD.MOV.U32 R9, RZ, RZ, R11 ;  /* 0x000000ffff097224 */ /* 0x000fce00078e000b */
.L_x_87:
[----:B------:R-:W-:Y:S05]  /*32c0*/  BSYNC.RECONVERGENT B2 ;  /* 0x0000000000027941 */ /* 0x000fea0003800200 */
.L_x_86:
        /* <DEDUP_REMOVED lines=16> */
[----:B------:R-:W-:Y:S02]  /*33d0*/  MOV R0, R13 ;  /* 0x0000000d00007202 */ /* 0x000fe40000000f00 */
[----:B------:R-:W-:-:S07]  /*33e0*/  MOV R8, 0x3400 ;  /* 0x0000340000087802 */ /* 0x000fce0000000f00 */
[----:B------:R-:W-:Y:S05]  /*33f0*/  CALL.REL.NOINC `($__internal_1_$__cuda_sm3x_div_rn_noftz_f32_slowpath) ;  /* 0x0000000400547944 */ /* 0x000fea0003c00000 */
.L_x_89:
[----:B------:R-:W-:Y:S05]  /*3400*/  BSYNC.RECONVERGENT B2 ;  /* 0x0000000000027941 */ /* 0x000fea0003800200 */
.L_x_88:
        /* <DEDUP_REMOVED lines=15> */
.L_x_91:
[----:B------:R-:W-:Y:S05]  /*3500*/  BSYNC.RECONVERGENT B2 ;  /* 0x0000000000027941 */ /* 0x000fea0003800200 */
.L_x_90:
        /* <DEDUP_REMOVED lines=15> */
.L_x_93:
[----:B------:R-:W-:Y:S05]  /*3600*/  BSYNC.RECONVERGENT B2 ;  /* 0x0000000000027941 */ /* 0x000fea0003800200 */
.L_x_92:
[----:B------:R4:W-:Y:S01]  /*3610*/  STG.E desc[UR8][R2.64+0xc], R9 ;  /* 0x00000c0902007986 */ /* 0x0009e2000c101908 */
[----:B------:R-:W-:-:S12]  /*3620*/  UIADD3 UR4, UPT, UPT, UR4, 0x4, URZ ;  /* 0x0000000404047890 */ /* 0x000fd8000fffe0ff */
.L_x_85:
[----:B------:R-:W-:-:S13]  /*3630*/  ISETP.NE.AND P0, PT, RZ, UR6, PT ;  /* 0x00000006ff007c0c */ /* 0x000fda000bf05270 */
[----:B------:R-:W-:Y:S05]  /*3640*/  @!P0 EXIT ;  /* 0x000000000000894d */ /* 0x000fea0003800000 */
[----:B-1-34-:R-:W1:Y:S01]  /*3650*/  LDC.64 R2, c[0x0][0x390] ;  /* 0x0000e400ff027b82 */ /* 0x01ae620000000a00 */
[----:B------:R-:W-:Y:S01]  /*3660*/  IADD3 R7, PT, PT, R4, UR4, RZ ;  /* 0x0000000404077c10 */ /* 0x000fe2000fffe0ff */
[----:B------:R-:W-:-:S04]  /*3670*/  UIADD3 UR5, UPT, UPT, -UR6, URZ, URZ ;  /* 0x000000ff06057290 */ /* 0x000fc8000fffe1ff */
[----:B-1----:R-:W-:-:S08]  /*3680*/  IMAD.WIDE.U32 R2, R7, 0x4, R2 ;  /* 0x0000000407027825 */ /* 0x002fd000078e0002 */
.L_x_96:
        /* <DEDUP_REMOVED lines=12> */
[----:B------:R-:W-:Y:S02]  /*3750*/  MOV R0, R9 ;  /* 0x0000000900007202 */ /* 0x000fe40000000f00 */
[----:B------:R-:W-:-:S07]  /*3760*/  MOV R8, 0x3780 ;  /* 0x0000378000087802 */ /* 0x000fce0000000f00 */
[----:B0-2---:R-:W-:Y:S05]  /*3770*/  CALL.REL.NOINC `($__internal_1_$__cuda_sm3x_div_rn_noftz_f32_slowpath) ;  /* 0x0000000000747944 */ /* 0x005fea0003c00000 */
[----:B------:R-:W-:-:S07]  /*3780*/  IMAD.MOV.U32 R7, RZ, RZ, R11 ;  /* 0x000000ffff077224 */ /* 0x000fce00078e000b */
.L_x_95:
[----:B------:R-:W-:Y:S05]  /*3790*/  BSYNC.RECONVERGENT B2 ;  /* 0x0000000000027941 */ /* 0x000fea0003800200 */
.L_x_94:
[----:B------:R1:W-:Y:S02]  /*37a0*/  STG.E desc[UR8][R2.64], R7 ;  /* 0x0000000702007986 */ /* 0x0003e4000c101908 */
[----:B-1----:R-:W-:-:S04]  /*37b0*/  IADD3 R2, P0, PT, R2, 0x4, RZ ;  /* 0x0000000402027810 */ /* 0x002fc80007f1e0ff */
[----:B------:R-:W-:Y:S01]  /*37c0*/  IADD3.X R3, PT, PT, RZ, R3, RZ, P0, !PT ;  /* 0x00000003ff037210 */ /* 0x000fe200007fe4ff */
[----:B------:R-:W-:Y:S08]  /*37d0*/  BRA.U UP0, `(.L_x_96) ;  /* 0xfffffffd00ac7547 */ /* 0x000ff0000b83ffff */
[----:B------:R-:W-:Y:S05]  /*37e0*/  EXIT ;  /* 0x000000000000794d */ /* 0x000fea0003800000 */
        .weak           $__internal_0_$__cuda_sm20_sqrt_rn_f32_slowpath
        .type           $__internal_0_$__cuda_sm20_sqrt_rn_f32_slowpath,@function
        .size           $__internal_0_$__cuda_sm20_sqrt_rn_f32_slowpath,($__internal_1_$__cuda_sm3x_div_rn_noftz_f32_slowpath - $__internal_0_$__cuda_sm20_sqrt_rn_f32_slowpath)
$__internal_0_$__cuda_sm20_sqrt_rn_f32_slowpath:
[----:B------:R-:W-:-:S13]  /*37f0*/  LOP3.LUT P1, RZ, R5, 0x7fffffff, RZ, 0xc0, !PT ;  /* 0x7fffffff05ff7812 */ /* 0x000fda000782c0ff */
[----:B------:R-:W-:Y:S01]  /*3800*/  @!P1 MOV R0, R5 ;  /* 0x0000000500009202 */ /* 0x000fe20000000f00 */
[----:B------:R-:W-:Y:S06]  /*3810*/  @!P1 BRA `(.L_x_97) ;  /* 0x0000000000409947 */ /* 0x000fec0003800000 */
[----:B------:R-:W-:-:S13]  /*3820*/  FSETP.GEU.FTZ.AND P1, PT, R5, RZ, PT ;  /* 0x000000ff0500720b */ /* 0x000fda0003f3e000 */
[----:B------:R-:W-:Y:S01]  /*3830*/  @!P1 IMAD.MOV.U32 R0, RZ, RZ, 0x7fffffff ;  /* 0x7fffffffff009424 */ /* 0x000fe200078e00ff */
[----:B------:R-:W-:Y:S06]  /*3840*/  @!P1 BRA `(.L_x_97) ;  /* 0x0000000000349947 */ /* 0x000fec0003800000 */
[----:B------:R-:W-:-:S13]  /*3850*/  FSETP.GTU.FTZ.AND P1, PT, |R5|, +INF , PT ;  /* 0x7f8000000500780b */ /* 0x000fda0003f3c200 */
[----:B------:R-:W-:Y:S01]  /*3860*/  @P1 FADD.FTZ R0, R5, 1 ;  /* 0x3f80000005001421 */ /* 0x000fe20000010000 */
[----:B------:R-:W-:Y:S06]  /*3870*/  @P1 BRA `(.L_x_97) ;  /* 0x0000000000281947 */ /* 0x000fec0003800000 */
[----:B------:R-:W-:-:S13]  /*3880*/  FSETP.NEU.FTZ.AND P1, PT, |R5|, +INF , PT ;  /* 0x7f8000000500780b */ /* 0x000fda0003f3d200 */
[----:B------:R-:W-:-:S04]  /*3890*/  @P1 FFMA R2, R5, 1.84467440737095516160e+19, RZ ;  /* 0x5f80000005021823 */ /* 0x000fc800000000ff */
[----:B------:R-:W0:Y:S02]  /*38a0*/  @P1 MUFU.RSQ R7, R2 ;  /* 0x0000000200071308 */ /* 0x000e240000001400 */
[----:B0-----:R-:W-:Y:S01]  /*38b0*/  @P1 FMUL.FTZ R9, R2, R7 ;  /* 0x0000000702091220 */ /* 0x001fe20000410000 */
[----:B------:R-:W-:-:S03]  /*38c0*/  @P1 FMUL.FTZ R7, R7, 0.5 ;  /* 0x3f00000007071820 */ /* 0x000fc60000410000 */
[----:B------:R-:W-:-:S04]  /*38d0*/  @P1 FADD.FTZ R0, -R9, -RZ ;  /* 0x800000ff09001221 */ /* 0x000fc80000010100 */
[----:B------:R-:W-:Y:S01]  /*38e0*/  @P1 FFMA R4, R9, R0, R2 ;  /* 0x0000000009041223 */ /* 0x000fe20000000002 */
[----:B------:R-:W-:-:S03]  /*38f0*/  @!P1 MOV R0, R5 ;  /* 0x0000000500009202 */ /* 0x000fc60000000f00 */
[----:B------:R-:W-:-:S04]  /*3900*/  @P1 FFMA R4, R4, R7, R9 ;  /* 0x0000000704041223 */ /* 0x000fc80000000009 */
[----:B------:R-:W-:-:S07]  /*3910*/  @P1 FMUL.FTZ R0, R4, 2.3283064365386962891e-10 ;  /* 0x2f80000004001820 */ /* 0x000fce0000410000 */
.L_x_97:
[----:B------:R-:W-:Y:S01]  /*3920*/  MOV R4, R6 ;  /* 0x0000000600047202 */ /* 0x000fe20000000f00 */
[----:B------:R-:W-:-:S04]  /*3930*/  IMAD.MOV.U32 R5, RZ, RZ, 0x0 ;  /* 0x00000000ff057424 */ /* 0x000fc800078e00ff */
[----:B------:R-:W-:Y:S05]  /*3940*/  RET.REL.NODEC R4 `(_Z13gpu_normalizeiiiiPfS_) ;  /* 0xffffffc404ac7950 */ /* 0x000fea0003c3ffff */
        .weak           $__internal_1_$__cuda_sm3x_div_rn_noftz_f32_slowpath
        .type           $__internal_1_$__cuda_sm3x_div_rn_noftz_f32_slowpath,@function
        .size           $__internal_1_$__cuda_sm3x_div_rn_noftz_f32_slowpath,($_Z13gpu_normalizeiiiiPfS_$__internal_accurate_pow - $__internal_1_$__cuda_sm3x_div_rn_noftz_f32_slowpath)
$__internal_1_$__cuda_sm3x_div_rn_noftz_f32_slowpath:
[--C-:B------:R-:W-:Y:S01]  /*3950*/  SHF.R.U32.HI R9, RZ, 0x17, R5.reuse ;  /* 0x00000017ff097819 */ /* 0x100fe20000011605 */
[----:B------:R-:W-:Y:S01]  /*3960*/  BSSY.RECONVERGENT B0, `(.L_x_98) ;  /* 0x0000063000007945 */ /* 0x000fe20003800200 */
[----:B------:R-:W-:Y:S01]  /*3970*/  SHF.R.U32.HI R10, RZ, 0x17, R0 ;  /* 0x00000017ff0a7819 */ /* 0x000fe20000011600 */
[----:B------:R-:W-:Y:S01]  /*3980*/  IMAD.MOV.U32 R11, RZ, RZ, R5 ;  /* 0x000000ffff0b7224 */ /* 0x000fe200078e0005 */
[----:B------:R-:W-:Y:S02]  /*3990*/  LOP3.LUT R9, R9, 0xff, RZ, 0xc0, !PT ;  /* 0x000000ff09097812 */ /* 0x000fe400078ec0ff */
[----:B------:R-:W-:Y:S02]  /*39a0*/  LOP3.LUT R14, R10, 0xff, RZ, 0xc0, !PT ;  /* 0x000000ff0a0e7812 */ /* 0x000fe400078ec0ff */
[----:B------:R-:W-:Y:S02]  /*39b0*/  IADD3 R13, PT, PT, R9, -0x1, RZ ;  /* 0xffffffff090d7810 */ /* 0x000fe40007ffe0ff */
[----:B------:R-:W-:-:S02]  /*39c0*/  IADD3 R12, PT, PT, R14, -0x1, RZ ;  /* 0xffffffff0e0c7810 */ /* 0x000fc40007ffe0ff */
[----:B------:R-:W-:-:S04]  /*39d0*/  ISETP.GT.U32.AND P0, PT, R13, 0xfd, PT ;  /* 0x000000fd0d00780c */ /* 0x000fc80003f04070 */
[----:B------:R-:W-:-:S13]  /*39e0*/  ISETP.GT.U32.OR P0, PT, R12, 0xfd, P0 ;  /* 0x000000fd0c00780c */ /* 0x000fda0000704470 */
[----:B------:R-:W-:Y:S01]  /*39f0*/  @!P0 MOV R10, RZ ;  /* 0x000000ff000a8202 */ /* 0x000fe20000000f00 */
[----:B------:R-:W-:Y:S06]  /*3a00*/  @!P0 BRA `(.L_x_99) ;  /* 0x00000000005c8947 */ /* 0x000fec0003800000 */
[----:B------:R-:W-:Y:S02]  /*3a10*/  FSETP.GTU.FTZ.AND P0, PT, |R0|, +INF , PT ;  /* 0x7f8000000000780b */ /* 0x000fe40003f1c200 */
[----:B------:R-:W-:-:S04]  /*3a20*/  FSETP.GTU.FTZ.AND P1, PT, |R5|, +INF , PT ;  /* 0x7f8000000500780b */ /* 0x000fc80003f3c200 */
[----:B------:R-:W-:-:S13]  /*3a30*/  PLOP3.LUT P0, PT, P0, P1, PT, 0xf8, 0x8f ;  /* 0x00000000008f781c */ /* 0x000fda0000703f70 */
[----:B------:R-:W-:Y:S05]  /*3a40*/  @P0 BRA `(.L_x_100) ;  /* 0x00000004004c0947 */ /* 0x000fea0003800000 */
[----:B------:R-:W-:-:S13]  /*3a50*/  LOP3.LUT P0, RZ, R11, 0x7fffffff, R0, 0xc8, !PT ;  /* 0x7fffffff0bff7812 */ /* 0x000fda000780c800 */
[----:B------:R-:W-:Y:S05]  /*3a60*/  @!P0 BRA `(.L_x_101) ;  /* 0x00000004003c8947 */ /* 0x000fea0003800000 */
[C---:B------:R-:W-:Y:S02]  /*3a70*/  FSETP.NEU.FTZ.AND P2, PT, |R0|.reuse, +INF , PT ;  /* 0x7f8000000000780b */ /* 0x040fe40003f5d200 */
[----:B------:R-:W-:Y:S02]  /*3a80*/  FSETP.NEU.FTZ.AND P1, PT, |R5|, +INF , PT ;  /* 0x7f8000000500780b */ /* 0x000fe40003f3d200 */
[----:B------:R-:W-:-:S11]  /*3a90*/  FSETP.NEU.FTZ.AND P0, PT, |R0|, +INF , PT ;  /* 0x7f8000000000780b */ /* 0x000fd60003f1d200 */
[----:B------:R-:W-:Y:S05]  /*3aa0*/  @!P1 BRA !P2, `(.L_x_101) ;  /* 0x00000004002c9947 */ /* 0x000fea0005000000 */
[----:B------:R-:W-:-:S04]  /*3ab0*/  LOP3.LUT P2, RZ, R0, 0x7fffffff, RZ, 0xc0, !PT ;  /* 0x7fffffff00ff7812 */ /* 0x000fc8000784c0ff */
[----:B------:R-:W-:-:S13]  /*3ac0*/  PLOP3.LUT P1, PT, P1, P2, PT, 0x2f, 0xf2 ;  /* 0x0000000000f2781c */ /* 0x000fda0000f24577 */
[----:B------:R-:W-:Y:S05]  /*3ad0*/  @P1 BRA `(.L_x_102) ;  /* 0x0000000400181947 */ /* 0x000fea0003800000 */
[----:B------:R-:W-:-:S04]  /*3ae0*/  LOP3.LUT P1, RZ, R11, 0x7fffffff, RZ, 0xc0, !PT ;  /* 0x7fffffff0bff7812 */ /* 0x000fc8000782c0ff */
[----:B------:R-:W-:-:S13]  /*3af0*/  PLOP3.LUT P0, PT, P0, P1, PT, 0x2f, 0xf2 ;  /* 0x0000000000f2781c */ /* 0x000fda0000702577 */
[----:B------:R-:W-:Y:S05]  /*3b00*/  @P0 BRA `(.L_x_103) ;  /* 0x0000000400000947 */ /* 0x000fea0003800000 */
[----:B------:R-:W-:Y:S02]  /*3b10*/  ISETP.GE.AND P0, PT, R12, RZ, PT ;  /* 0x000000ff0c00720c */ /* 0x000fe40003f06270 */
[----:B------:R-:W-:-:S11]  /*3b20*/  ISETP.GE.AND P1, PT, R13, RZ, PT ;  /* 0x000000ff0d00720c */ /* 0x000fd60003f26270 */
[----:B------:R-:W-:Y:S01]  /*3b30*/  @P0 MOV R10, RZ ;  /* 0x000000ff000a0202 */ /* 0x000fe20000000f00 */
[----:B------:R-:W-:Y:S02]  /*3b40*/  @!P0 IMAD.MOV.U32 R10, RZ, RZ, -0x40 ;  /* 0xffffffc0ff0a8424 */ /* 0x000fe400078e00ff */
[----:B------:R-:W-:Y:S01]  /*3b50*/  @!P0 FFMA R0, R0, 1.84467440737095516160e+19, RZ ;  /* 0x5f80000000008823 */ /* 0x000fe200000000ff */
[----:B------:R-:W-:Y:S02]  /*3b60*/  @!P1 FFMA R11, R5, 1.84467440737095516160e+19, RZ ;  /* 0x5f800000050b9823 */ /* 0x000fe400000000ff */
[----:B------:R-:W-:-:S07]  /*3b70*/  @!P1 IADD3 R10, PT, PT, R10, 0x40, RZ ;  /* 0x000000400a0a9810 */ /* 0x000fce0007ffe0ff */
.L_x_99:
[----:B------:R-:W-:Y:S01]  /*3b80*/  LEA R12, R9, 0xc0800000, 0x17 ;  /* 0xc0800000090c7811 */ /* 0x000fe200078eb8ff */
[----:B------:R-:W-:Y:S03]  /*3b90*/  BSSY.RECONVERGENT B1, `(.L_x_104) ;  /* 0x0000036000017945 */ /* 0x000fe60003800200 */
[----:B------:R-:W-:Y:S01]  /*3ba0*/  IADD3 R15, PT, PT, -R12, R11, RZ ;  /* 0x0000000b0c0f7210 */ /* 0x000fe20007ffe1ff */
[----:B------:R-:W-:-:S03]  /*3bb0*/  VIADD R12, R14, 0xffffff81 ;  /* 0xffffff810e0c7836 */ /* 0x000fc60000000000 */
[----:B------:R0:W1:Y:S01]  /*3bc0*/  MUFU.RCP R11, R15 ;  /* 0x0000000f000b7308 */ /* 0x0000620000001000 */
[----:B------:R-:W-:Y:S01]  /*3bd0*/  FADD.FTZ R13, -R15, -RZ ;  /* 0x800000ff0f0d7221 */ /* 0x000fe20000010100 */
[C---:B------:R-:W-:Y:S01]  /*3be0*/  IMAD R0, R12.reuse, -0x800000, R0 ;  /* 0xff8000000c007824 */ /* 0x040fe200078e0200 */
[----:B0-----:R-:W-:-:S04]  /*3bf0*/  IADD3 R15, PT, PT, R12, 0x7f, -R9 ;  /* 0x0000007f0c0f7810 */ /* 0x001fc80007ffe809 */
[----:B------:R-:W-:Y:S01]  /*3c00*/  IADD3 R15, PT, PT, R15, R10, RZ ;  /* 0x0000000a0f0f7210 */ /* 0x000fe20007ffe0ff */
[----:B-1----:R-:W-:-:S04]  /*3c10*/  FFMA R14, R11, R13, 1 ;  /* 0x3f8000000b0e7423 */ /* 0x002fc8000000000d */
[----:B------:R-:W-:-:S04]  /*3c20*/  FFMA R11, R11, R14, R11 ;  /* 0x0000000e0b0b7223 */ /* 0x000fc8000000000b */
[----:B------:R-:W-:-:S04]  /*3c30*/  FFMA R14, R0, R11, RZ ;  /* 0x0000000b000e7223 */ /* 0x000fc800000000ff */
[----:B------:R-:W-:-:S04]  /*3c40*/  FFMA R16, R13, R14, R0 ;  /* 0x0000000e0d107223 */ /* 0x000fc80000000000 */
[----:B------:R-:W-:-:S04]  /*3c50*/  FFMA R14, R11, R16, R14 ;  /* 0x000000100b0e7223 */ /* 0x000fc8000000000e */
[----:B------:R-:W-:-:S04]  /*3c60*/  FFMA R13, R13, R14, R0 ;  /* 0x0000000e0d0d7223 */ /* 0x000fc80000000000 */
[----:B------:R-:W-:-:S05]  /*3c70*/  FFMA R0, R11, R13, R14 ;  /* 0x0000000d0b007223 */ /* 0x000fca000000000e */
[----:B------:R-:W-:-:S04]  /*3c80*/  SHF.R.U32.HI R9, RZ, 0x17, R0 ;  /* 0x00000017ff097819 */ /* 0x000fc80000011600 */
[----:B------:R-:W-:-:S04]  /*3c90*/  LOP3.LUT R9, R9, 0xff, RZ, 0xc0, !PT ;  /* 0x000000ff09097812 */ /* 0x000fc800078ec0ff */
[----:B------:R-:W-:-:S05]  /*3ca0*/  IADD3 R12, PT, PT, R9, R15, RZ ;  /* 0x0000000f090c7210 */ /* 0x000fca0007ffe0ff */
[----:B------:R-:W-:-:S05]  /*3cb0*/  VIADD R9, R12, 0xffffffff ;  /* 0xffffffff0c097836 */ /* 0x000fca0000000000 */
[----:B------:R-:W-:-:S13]  /*3cc0*/  ISETP.GE.U32.AND P0, PT, R9, 0xfe, PT ;  /* 0x000000fe0900780c */ /* 0x000fda0003f06070 */
[----:B------:R-:W-:Y:S05]  /*3cd0*/  @!P0 BRA `(.L_x_105) ;  /* 0x0000000000808947 */ /* 0x000fea0003800000 */
[----:B------:R-:W-:-:S13]  /*3ce0*/  ISETP.GT.AND P0, PT, R12, 0xfe, PT ;  /* 0x000000fe0c00780c */ /* 0x000fda0003f04270 */
[----:B------:R-:W-:Y:S05]  /*3cf0*/  @P0 BRA `(.L_x_106) ;  /* 0x00000000006c0947 */ /* 0x000fea0003800000 */
[----:B------:R-:W-:-:S13]  /*3d00*/  ISETP.GE.AND P0, PT, R12, 0x1, PT ;  /* 0x000000010c00780c */ /* 0x000fda0003f06270 */
[----:B------:R-:W-:Y:S05]  /*3d10*/  @P0 BRA `(.L_x_107) ;  /* 0x0000000000740947 */ /* 0x000fea0003800000 */
[----:B------:R-:W-:Y:S02]  /*3d20*/  ISETP.GE.AND P0, PT, R12, -0x18, PT ;  /* 0xffffffe80c00780c */ /* 0x000fe40003f06270 */
[----:B------:R-:W-:-:S11]  /*3d30*/  LOP3.LUT R0, R0, 0x80000000, RZ, 0xc0, !PT ;  /* 0x8000000000007812 */ /* 0x000fd600078ec0ff */
[----:B------:R-:W-:Y:S05]  /*3d40*/  @!P0 BRA `(.L_x_107) ;  /* 0x0000000000688947 */ /* 0x000fea0003800000 */
[-CC-:B------:R-:W-:Y:S01]  /*3d50*/  FFMA.RZ R9, R11, R13.reuse, R14.reuse ;  /* 0x0000000d0b097223 */ /* 0x180fe2000000c00e */
[C---:B------:R-:W-:Y:S02]  /*3d60*/  ISETP.NE.AND P2, PT, R12.reuse, RZ, PT ;  /* 0x000000ff0c00720c */ /* 0x040fe40003f45270 */
[C---:B------:R-:W-:Y:S02]  /*3d70*/  ISETP.NE.AND P1, PT, R12.reuse, RZ, PT ;  /* 0x000000ff0c00720c */ /* 0x040fe40003f25270 */
[----:B------:R-:W-:Y:S01]  /*3d80*/  LOP3.LUT R10, R9, 0x7fffff, RZ, 0xc0, !PT ;  /* 0x007fffff090a7812 */ /* 0x000fe200078ec0ff */
[CCC-:B------:R-:W-:Y:S01]  /*3d90*/  FFMA.RP R9, R11.reuse, R13.reuse, R14.reuse ;  /* 0x0000000d0b097223 */ /* 0x1c0fe2000000800e */
[----:B------:R-:W-:Y:S01]  /*3da0*/  FFMA.RM R14, R11, R13, R14 ;  /* 0x0000000d0b0e7223 */ /* 0x000fe2000000400e */
[----:B------:R-:W-:Y:S02]  /*3db0*/  IADD3 R11, PT, PT, R12, 0x20, RZ ;  /* 0x000000200c0b7810 */ /* 0x000fe40007ffe0ff */
[----:B------:R-:W-:-:S02]  /*3dc0*/  LOP3.LUT R10, R10, 0x800000, RZ, 0xfc, !PT ;  /* 0x008000000a0a7812 */ /* 0x000fc400078efcff */
[----:B------:R-:W-:Y:S02]  /*3dd0*/  IADD3 R12, PT, PT, -R12, RZ, RZ ;  /* 0x000000ff0c0c7210 */ /* 0x000fe40007ffe1ff */
[----:B------:R-:W-:Y:S02]  /*3de0*/  SHF.L.U32 R11, R10, R11, RZ ;  /* 0x0000000b0a0b7219 */ /* 0x000fe400000006ff */
[----:B------:R-:W-:Y:S02]  /*3df0*/  FSETP.NEU.FTZ.AND P0, PT, R9, R14, PT ;  /* 0x0000000e0900720b */ /* 0x000fe40003f1d000 */
[----:B------:R-:W-:Y:S02]  /*3e00*/  SEL R9, R12, RZ, P2 ;  /* 0x000000ff0c097207 */ /* 0x000fe40001000000 */
[----:B------:R-:W-:Y:S02]  /*3e10*/  ISETP.NE.AND P1, PT, R11, RZ, P1 ;  /* 0x000000ff0b00720c */ /* 0x000fe40000f25270 */
[----:B------:R-:W-:-:S02]  /*3e20*/  SHF.R.U32.HI R9, RZ, R9, R10 ;  /* 0x00000009ff097219 */ /* 0x000fc4000001160a */
[----:B------:R-:W-:Y:S02]  /*3e30*/  PLOP3.LUT P0, PT, P0, P1, PT, 0xf8, 0x8f ;  /* 0x00000000008f781c */ /* 0x000fe40000703f70 */
[----:B------:R-:W-:Y:S02]  /*3e40*/  SHF.R.U32.HI R11, RZ, 0x1, R9 ;  /* 0x00000001ff0b7819 */ /* 0x000fe40000011609 */
[----:B------:R-:W-:-:S04]  /*3e50*/  SEL R10, RZ, 0x1, !P0 ;  /* 0x00000001ff0a7807 */ /* 0x000fc80004000000 */
[----:B------:R-:W-:-:S04]  /*3e60*/  LOP3.LUT R10, R10, 0x1, R11, 0xf8, !PT ;  /* 0x000000010a0a7812 */ /* 0x000fc800078ef80b */
[----:B------:R-:W-:-:S05]  /*3e70*/  LOP3.LUT R10, R10, R9, RZ, 0xc0, !PT ;  /* 0x000000090a0a7212 */ /* 0x000fca00078ec0ff */
[----:B------:R-:W-:-:S05]  /*3e80*/  IMAD.IADD R11, R11, 0x1, R10 ;  /* 0x000000010b0b7824 */ /* 0x000fca00078e020a */
[----:B------:R-:W-:Y:S01]  /*3e90*/  LOP3.LUT R0, R11, R0, RZ, 0xfc, !PT ;  /* 0x000000000b007212 */ /* 0x000fe200078efcff */
[----:B------:R-:W-:Y:S06]  /*3ea0*/  BRA `(.L_x_107) ;  /* 0x0000000000107947 */ /* 0x000fec0003800000 */
.L_x_106:
[----:B------:R-:W-:-:S04]  /*3eb0*/  LOP3.LUT R0, R0, 0x80000000, RZ, 0xc0, !PT ;  /* 0x8000000000007812 */ /* 0x000fc800078ec0ff */
[----:B------:R-:W-:Y:S01]  /*3ec0*/  LOP3.LUT R0, R0, 0x7f800000, RZ, 0xfc, !PT ;  /* 0x7f80000000007812 */ /* 0x000fe200078efcff */
[----:B------:R-:W-:Y:S06]  /*3ed0*/  BRA `(.L_x_107) ;  /* 0x0000000000047947 */ /* 0x000fec0003800000 */
.L_x_105:
[----:B------:R-:W-:-:S07]  /*3ee0*/  LEA R0, R15, R0, 0x17 ;  /* 0x000000000f007211 */ /* 0x000fce00078eb8ff */
.L_x_107:
[----:B------:R-:W-:Y:S05]  /*3ef0*/  BSYNC.RECONVERGENT B1 ;  /* 0x0000000000017941 */ /* 0x000fea0003800200 */
.L_x_104:
[----:B------:R-:W-:Y:S05]  /*3f00*/  BRA `(.L_x_108) ;  /* 0x0000000000207947 */ /* 0x000fea0003800000 */
.L_x_103:
[----:B------:R-:W-:-:S04]  /*3f10*/  LOP3.LUT R0, R11, 0x80000000, R0, 0x48, !PT ;  /* 0x800000000b007812 */ /* 0x000fc800078e4800 */
[----:B------:R-:W-:Y:S01]  /*3f20*/  LOP3.LUT R0, R0, 0x7f800000, RZ, 0xfc, !PT ;  /* 0x7f80000000007812 */ /* 0x000fe200078efcff */
[----:B------:R-:W-:Y:S06]  /*3f30*/  BRA `(.L_x_108) ;  /* 0x0000000000147947 */ /* 0x000fec0003800000 */
.L_x_102:
[----:B------:R-:W-:Y:S01]  /*3f40*/  LOP3.LUT R0, R11, 0x80000000, R0, 0x48, !PT ;  /* 0x800000000b007812 */ /* 0x000fe200078e4800 */
[----:B------:R-:W-:Y:S06]  /*3f50*/  BRA `(.L_x_108) ;  /* 0x00000000000c7947 */ /* 0x000fec0003800000 */
.L_x_101:
[----:B------:R-:W0:Y:S01]  /*3f60*/  MUFU.RSQ R0, -QNAN ;  /* 0xffc0000000007908 */ /* 0x000e220000001400 */
[----:B------:R-:W-:Y:S05]  /*3f70*/  BRA `(.L_x_108) ;  /* 0x0000000000047947 */ /* 0x000fea0003800000 */
.L_x_100:
[----:B------:R-:W-:-:S07]  /*3f80*/  FADD.FTZ R0, R0, R5 ;  /* 0x0000000500007221 */ /* 0x000fce0000010000 */
.L_x_108:
[----:B------:R-:W-:Y:S05]  /*3f90*/  BSYNC.RECONVERGENT B0 ;  /* 0x0000000000007941 */ /* 0x000fea0003800200 */
.L_x_98:
[----:B------:R-:W-:Y:S01]  /*3fa0*/  IMAD.MOV.U32 R9, RZ, RZ, 0x0 ;  /* 0x00000000ff097424 */ /* 0x000fe200078e00ff */
[----:B0-----:R-:W-:-:S03]  /*3fb0*/  MOV R11, R0 ;  /* 0x00000000000b7202 */ /* 0x001fc60000000f00 */
[----:B------:R-:W-:Y:S05]  /*3fc0*/  RET.REL.NODEC R8 `(_Z13gpu_normalizeiiiiPfS_) ;  /* 0xffffffc0080c7950 */ /* 0x000fea0003c3ffff */
        .type           $_Z13gpu_normalizeiiiiPfS_$__internal_accurate_pow,@function
        .size           $_Z13gpu_normalizeiiiiPfS_$__internal_accurate_pow,(.L_x_127 - $_Z13gpu_normalizeiiiiPfS_$__internal_accurate_pow)
$_Z13gpu_normalizeiiiiPfS_$__internal_accurate_pow:
[----:B------:R-:W-:Y:S01]  /*3fd0*/  ISETP.GT.U32.AND P0, PT, R26, 0xfffff, PT ;  /* 0x000fffff1a00780c */ /* 0x000fe20003f04070 */
[----:B------:R-:W-:Y:S01]  /*3fe0*/  IMAD.MOV.U32 R14, RZ, RZ, 0x41ad3b5a ;  /* 0x41ad3b5aff0e7424 */ /* 0x000fe200078e00ff */
[----:B------:R-:W-:Y:S01]  /*3ff0*/  MOV R11, R26 ;  /* 0x0000001a000b7202 */ /* 0x000fe20000000f00 */
[----:B------:R-:W-:Y:S01]  /*4000*/  UMOV UR10, 0x7d2cafe2 ;  /* 0x7d2cafe2000a7882 */ /* 0x000fe20000000000 */
[----:B------:R-:W-:Y:S01]  /*4010*/  MOV R15, 0x3ed0f5d2 ;  /* 0x3ed0f5d2000f7802 */ /* 0x000fe20000000f00 */
[----:B------:R-:W-:Y:S01]  /*4020*/  UMOV UR11, 0x3eb0f5ff ;  /* 0x3eb0f5ff000b7882 */ /* 0x000fe20000000000 */
[----:B------:R-:W-:Y:S01]  /*4030*/  SHF.R.U32.HI R26, RZ, 0x14, R26 ;  /* 0x00000014ff1a7819 */ /* 0x000fe2000001161a */
[----:B------:R-:W-:Y:S01]  /*4040*/  UMOV UR12, 0x3b39803f ;  /* 0x3b39803f000c7882 */ /* 0x000fe20000000000 */
[----:B------:R-:W-:-:S05]  /*4050*/  UMOV UR13, 0x3c7abc9e ;  /* 0x3c7abc9e000d7882 */ /* 0x000fca0000000000 */
[----:B------:R-:W-:-:S10]  /*4060*/  @!P0 DMUL R20, R10, 1.80143985094819840000e+16 ;  /* 0x435000000a148828 */ /* 0x000fd40000000000 */
[----:B------:R-:W-:Y:S01]  /*4070*/  @!P0 MOV R11, R21 ;  /* 0x00000015000b8202 */ /* 0x000fe20000000f00 */
[----:B------:R-:W-:Y:S01]  /*4080*/  @!P0 IMAD.MOV.U32 R10, RZ, RZ, R20 ;  /* 0x000000ffff0a8224 */ /* 0x000fe200078e0014 */
[----:B------:R-:W-:Y:S02]  /*4090*/  @!P0 LEA.HI R26, R21, 0xffffffca, RZ, 0xc ;  /* 0xffffffca151a8811 */ /* 0x000fe400078f60ff */
[----:B------:R-:W-:Y:S02]  /*40a0*/  LOP3.LUT R11, R11, 0x800fffff, RZ, 0xc0, !PT ;  /* 0x800fffff0b0b7812 */ /* 0x000fe400078ec0ff */
[----:B------:R-:W-:Y:S02]  /*40b0*/  MOV R12, R10 ;  /* 0x0000000a000c7202 */ /* 0x000fe40000000f00 */
[----:B------:R-:W-:-:S04]  /*40c0*/  LOP3.LUT R11, R11, 0x3ff00000, RZ, 0xfc, !PT ;  /* 0x3ff000000b0b7812 */ /* 0x000fc800078efcff */
[----:B------:R-:W-:Y:S02]  /*40d0*/  ISETP.GE.U32.AND P1, PT, R11, 0x3ff6a09f, PT ;  /* 0x3ff6a09f0b00780c */ /* 0x000fe40003f26070 */
[----:B------:R-:W-:-:S11]  /*40e0*/  MOV R13, R11 ;  /* 0x0000000b000d7202 */ /* 0x000fd60000000f00 */
[----:B------:R-:W-:-:S05]  /*40f0*/  @P1 VIADD R10, R13, 0xfff00000 ;  /* 0xfff000000d0a1836 */ /* 0x000fca0000000000 */
[----:B------:R-:W-:Y:S02]  /*4100*/  @P1 MOV R13, R10 ;  /* 0x0000000a000d1202 */ /* 0x000fe40000000f00 */
[----:B------:R-:W-:-:S04]  /*4110*/  MOV R10, RZ ;  /* 0x000000ff000a7202 */ /* 0x000fc80000000f00 */
[C---:B------:R-:W-:Y:S02]  /*4120*/  DADD R16, R12.reuse, 1 ;  /* 0x3ff000000c107429 */ /* 0x040fe40000000000 */
[----:B------:R-:W-:-:S04]  /*4130*/  DADD R12, R12, -1 ;  /* 0xbff000000c0c7429 */ /* 0x000fc80000000000 */
[----:B------:R-:W0:Y:S02]  /*4140*/  MUFU.RCP64H R11, R17 ;  /* 0x00000011000b7308 */ /* 0x000e240000001800 */
[----:B0-----:R-:W-:-:S08]  /*4150*/  DFMA R16, -R16, R10, 1 ;  /* 0x3ff000001010742b */ /* 0x001fd0000000010a */
[----:B------:R-:W-:-:S08]  /*4160*/  DFMA R16, R16, R16, R16 ;  /* 0x000000101010722b */ /* 0x000fd00000000010 */
[----:B------:R-:W-:-:S08]  /*4170*/  DFMA R16, R10, R16, R10 ;  /* 0x000000100a10722b */ /* 0x000fd0000000000a */
[----:B------:R-:W-:-:S08]  /*4180*/  DMUL R10, R12, R16 ;  /* 0x000000100c0a7228 */ /* 0x000fd00000000000 */
[----:B------:R-:W-:-:S08]  /*4190*/  DFMA R10, R12, R16, R10 ;  /* 0x000000100c0a722b */ /* 0x000fd0000000000a */
[----:B------:R-:W-:-:S08]  /*41a0*/  DMUL R22, R10, R10 ;  /* 0x0000000a0a167228 */ /* 0x000fd00000000000 */
[----:B------:R-:W-:Y:S01]  /*41b0*/  DFMA R14, R22, UR10, R14 ;  /* 0x0000000a160e7c2b */ /* 0x000fe2000800000e */
[----:B------:R-:W-:Y:S01]  /*41c0*/  UMOV UR10, 0x75488a3f ;  /* 0x75488a3f000a7882 */ /* 0x000fe20000000000 */
[----:B------:R-:W-:-:S06]  /*41d0*/  UMOV UR11, 0x3ef3b20a ;  /* 0x3ef3b20a000b7882 */ /* 0x000fcc0000000000 */
[----:B------:R-:W-:Y:S01]  /*41e0*/  DFMA R18, R22, R14, UR10 ;  /* 0x0000000a16127e2b */ /* 0x000fe2000800000e */
[----:B------:R-:W-:Y:S01]  /*41f0*/  UMOV UR10, 0xe4faecd5 ;  /* 0xe4faecd5000a7882 */ /* 0x000fe20000000000 */
[----:B------:R-:W-:Y:S01]  /*4200*/  UMOV UR11, 0x3f1745cd ;  /* 0x3f1745cd000b7882 */ /* 0x000fe20000000000 */
[----:B------:R-:W-:-:S05]  /*4210*/  DADD R14, R12, -R10 ;  /* 0x000000000c0e7229 */ /* 0x000fca000000080a */
[----:B------:R-:W-:Y:S01]  /*4220*/  DFMA R18, R22, R18, UR10 ;  /* 0x0000000a16127e2b */ /* 0x000fe20008000012 */
[----:B------:R-:W-:Y:S01]  /*4230*/  UMOV UR10, 0x258a578b ;  /* 0x258a578b000a7882 */ /* 0x000fe20000000000 */
[----:B------:R-:W-:Y:S01]  /*4240*/  UMOV UR11, 0x3f3c71c7 ;  /* 0x3f3c71c7000b7882 */ /* 0x000fe20000000000 */
[----:B------:R-:W-:-:S05]  /*4250*/  DADD R14, R14, R14 ;  /* 0x000000000e0e7229 */ /* 0x000fca000000000e */
[----:B------:R-:W-:Y:S01]  /*4260*/  DFMA R18, R22, R18, UR10 ;  /* 0x0000000a16127e2b */ /* 0x000fe20008000012 */
[----:B------:R-:W-:Y:S01]  /*4270*/  UMOV UR10, 0x9242b910 ;  /* 0x9242b910000a7882 */ /* 0x000fe20000000000 */
[----:B------:R-:W-:Y:S01]  /*4280*/  UMOV UR11, 0x3f624924 ;  /* 0x3f624924000b7882 */ /* 0x000fe20000000000 */
[----:B------:R-:W-:-:S05]  /*4290*/  DFMA R14, R12, -R10, R14 ;  /* 0x8000000a0c0e722b */ /* 0x000fca000000000e */
[----:B------:R-:W-:Y:S01]  /*42a0*/  DFMA R18, R22, R18, UR10 ;  /* 0x0000000a16127e2b */ /* 0x000fe20008000012 */
[----:B------:R-:W-:Y:S01]  /*42b0*/  UMOV UR10, 0x99999dfb ;  /* 0x99999dfb000a7882 */ /* 0x000fe20000000000 */
[----:B------:R-:W-:Y:S01]  /*42c0*/  UMOV UR11, 0x3f899999 ;  /* 0x3f899999000b7882 */ /* 0x000fe20000000000 */
[----:B------:R-:W-:-:S05]  /*42d0*/  DMUL R14, R16, R14 ;  /* 0x0000000e100e7228 */ /* 0x000fca0000000000 */
[----:B------:R-:W-:Y:S01]  /*42e0*/  DFMA R18, R22, R18, UR10 ;  /* 0x0000000a16127e2b */ /* 0x000fe20008000012 */
[----:B------:R-:W-:Y:S01]  /*42f0*/  UMOV UR10, 0x55555555 ;  /* 0x55555555000a7882 */ /* 0x000fe20000000000 */
[----:B------:R-:W-:-:S03]  /*4300*/  UMOV UR11, 0x3fb55555 ;  /* 0x3fb55555000b7882 */ /* 0x000fc60000000000 */
[----:B------:R-:W-:Y:S01]  /*4310*/  IADD3 R21, PT, PT, R15, 0x100000, RZ ;  /* 0x001000000f157810 */ /* 0x000fe20007ffe0ff */
[----:B------:R-:W-:Y:S02]  /*4320*/  IMAD.MOV.U32 R20, RZ, RZ, R14 ;  /* 0x000000ffff147224 */ /* 0x000fe400078e000e */
[----:B------:R-:W-:-:S08]  /*4330*/  DFMA R12, R22, R18, UR10 ;  /* 0x0000000a160c7e2b */ /* 0x000fd00008000012 */
[----:B------:R-:W-:Y:S01]  /*4340*/  DADD R16, -R12, UR10 ;  /* 0x0000000a0c107e29 */ /* 0x000fe20008000100 */
[----:B------:R-:W-:Y:S01]  /*4350*/  UMOV UR10, 0xb9e7b0 ;  /* 0x00b9e7b0000a7882 */ /* 0x000fe20000000000 */
[----:B------:R-:W-:-:S06]  /*4360*/  UMOV UR11, 0x3c46a4cb ;  /* 0x3c46a4cb000b7882 */ /* 0x000fcc0000000000 */
[----:B------:R-:W-:Y:S02]  /*4370*/  DFMA R16, R22, R18, R16 ;  /* 0x000000121610722b */ /* 0x000fe40000000010 */
[----:B------:R-:W-:-:S06]  /*4380*/  DMUL R18, R10, R10 ;  /* 0x0000000a0a127228 */ /* 0x000fcc0000000000 */
[----:B------:R-:W-:Y:S01]  /*4390*/  DADD R16, R16, -UR10 ;  /* 0x8000000a10107e29 */ /* 0x000fe20008000000 */
[----:B------:R-:W-:Y:S01]  /*43a0*/  UMOV UR10, 0x80000000 ;  /* 0x80000000000a7882 */ /* 0x000fe20000000000 */
[----:B------:R-:W-:Y:S01]  /*43b0*/  DFMA R22, R10, R10, -R18 ;  /* 0x0000000a0a16722b */ /* 0x000fe20000000812 */
[----:B------:R-:W-:-:S07]  /*43c0*/  UMOV UR11, 0x43300000 ;  /* 0x43300000000b7882 */ /* 0x000fce0000000000 */
[C---:B------:R-:W-:Y:S02]  /*43d0*/  DFMA R20, R10.reuse, R20, R22 ;  /* 0x000000140a14722b */ /* 0x040fe40000000016 */
[----:B------:R-:W-:-:S08]  /*43e0*/  DMUL R22, R10, R18 ;  /* 0x000000120a167228 */ /* 0x000fd00000000000 */
[----:B------:R-:W-:-:S08]  /*43f0*/  DFMA R24, R10, R18, -R22 ;  /* 0x000000120a18722b */ /* 0x000fd00000000816 */
[----:B------:R-:W-:Y:S02]  /*4400*/  DFMA R24, R14, R18, R24 ;  /* 0x000000120e18722b */ /* 0x000fe40000000018 */
[----:B------:R-:W-:-:S06]  /*4410*/  DADD R18, R12, R16 ;  /* 0x000000000c127229 */ /* 0x000fcc0000000010 */
[----:B------:R-:W-:Y:S02]  /*4420*/  DFMA R20, R10, R20, R24 ;  /* 0x000000140a14722b */ /* 0x000fe40000000018 */
[----:B------:R-:W-:-:S08]  /*4430*/  DADD R24, R12, -R18 ;  /* 0x000000000c187229 */ /* 0x000fd00000000812 */
[----:B------:R-:W-:Y:S02]  /*4440*/  DADD R24, R16, R24 ;  /* 0x0000000010187229 */ /* 0x000fe40000000018 */
[----:B------:R-:W-:-:S08]  /*4450*/  DMUL R16, R18, R22 ;  /* 0x0000001612107228 */ /* 0x000fd00000000000 */
[----:B------:R-:W-:-:S08]  /*4460*/  DFMA R12, R18, R22, -R16 ;  /* 0x00000016120c722b */ /* 0x000fd00000000810 */
[----:B------:R-:W-:-:S08]  /*4470*/  DFMA R12, R18, R20, R12 ;  /* 0x00000014120c722b */ /* 0x000fd0000000000c */
[----:B------:R-:W-:-:S08]  /*4480*/  DFMA R24, R24, R22, R12 ;  /* 0x000000161818722b */ /* 0x000fd0000000000c */
[----:B------:R-:W-:-:S08]  /*4490*/  DADD R18, R16, R24 ;  /* 0x0000000010127229 */ /* 0x000fd00000000018 */
[--C-:B------:R-:W-:Y:S02]  /*44a0*/  DADD R12, R10, R18.reuse ;  /* 0x000000000a0c7229 */ /* 0x100fe40000000012 */
[----:B------:R-:W-:-:S06]  /*44b0*/  DADD R16, R16, -R18 ;  /* 0x0000000010107229 */ /* 0x000fcc0000000812 */
[----:B------:R-:W-:Y:S02]  /*44c0*/  DADD R10, R10, -R12 ;  /* 0x000000000a0a7229 */ /* 0x000fe4000000080c */
[----:B------:R-:W-:-:S06]  /*44d0*/  DADD R16, R24, R16 ;  /* 0x0000000018107229 */ /* 0x000fcc0000000010 */
[----:B------:R-:W-:-:S08]  /*44e0*/  DADD R10, R18, R10 ;  /* 0x00000000120a7229 */ /* 0x000fd0000000000a */
[----:B------:R-:W-:Y:S01]  /*44f0*/  DADD R16, R16, R10 ;  /* 0x0000000010107229 */ /* 0x000fe2000000000a */
[C---:B------:R-:W-:Y:S01]  /*4500*/  IADD3 R10, PT, PT, R26.reuse, -0x3ff, RZ ;  /* 0xfffffc011a0a7810 */ /* 0x040fe20007ffe0ff */
[----:B------:R-:W-:Y:S01]  /*4510*/  IMAD.MOV.U32 R11, RZ, RZ, 0x43300000 ;  /* 0x43300000ff0b7424 */ /* 0x000fe200078e00ff */
[----:B------:R-:W-:-:S05]  /*4520*/  @P1 IADD3 R10, PT, PT, R26, -0x3fe, RZ ;  /* 0xfffffc021a0a1810 */ /* 0x000fca0007ffe0ff */
[----:B------:R-:W-:Y:S01]  /*4530*/  DADD R14, R14, R16 ;  /* 0x000000000e0e7229 */ /* 0x000fe20000000010 */
[----:B------:R-:W-:-:S06]  /*4540*/  LOP3.LUT R10, R10, 0x80000000, RZ, 0x3c, !PT ;  /* 0x800000000a0a7812 */ /* 0x000fcc00078e3cff */
[----:B------:R-:W-:Y:S01]  /*4550*/  DADD R16, R10, -UR10 ;  /* 0x8000000a0a107e29 */ /* 0x000fe20008000000 */
[----:B------:R-:W-:Y:S01]  /*4560*/  UMOV UR10, 0xfefa39ef ;  /* 0xfefa39ef000a7882 */ /* 0x000fe20000000000 */
[----:B------:R-:W-:Y:S01]  /*4570*/  DADD R18, R12, R14 ;  /* 0x000000000c127229 */ /* 0x000fe2000000000e */
[----:B------:R-:W-:-:S07]  /*4580*/  UMOV UR11, 0x3fe62e42 ;  /* 0x3fe62e42000b7882 */ /* 0x000fce0000000000 */
[--C-:B------:R-:W-:Y:S02]  /*4590*/  DFMA R10, R16, UR10, R18.reuse ;  /* 0x0000000a100a7c2b */ /* 0x100fe40008000012 */
[----:B------:R-:W-:-:S06]  /*45a0*/  DADD R20, R12, -R18 ;  /* 0x000000000c147229 */ /* 0x000fcc0000000812 */
[----:B------:R-:W-:Y:S02]  /*45b0*/  DFMA R12, R16, -UR10, R10 ;  /* 0x8000000a100c7c2b */ /* 0x000fe4000800000a */
[----:B------:R-:W-:-:S06]  /*45c0*/  DADD R20, R14, R20 ;  /* 0x000000000e147229 */ /* 0x000fcc0000000014 */
[----:B------:R-:W-:-:S08]  /*45d0*/  DADD R12, -R18, R12 ;  /* 0x00000000120c7229 */ /* 0x000fd0000000010c */
[----:B------:R-:W-:-:S08]  /*45e0*/  DADD R12, R20, -R12 ;  /* 0x00000000140c7229 */ /* 0x000fd0000000080c */
[----:B------:R-:W-:-:S08]  /*45f0*/  DFMA R14, R16, UR12, R12 ;  /* 0x0000000c100e7c2b */ /* 0x000fd0000800000c */
[----:B------:R-:W-:-:S08]  /*4600*/  DADD R12, R10, R14 ;  /* 0x000000000a0c7229 */ /* 0x000fd0000000000e */
[----:B------:R-:W-:Y:S02]  /*4610*/  DADD R10, R10, -R12 ;  /* 0x000000000a0a7229 */ /* 0x000fe4000000080c */
[----:B------:R-:W-:-:S06]  /*4620*/  DMUL R16, R12, 2 ;  /* 0x400000000c107828 */ /* 0x000fcc0000000000 */
[----:B------:R-:W-:Y:S02]  /*4630*/  DADD R14, R14, R10 ;  /* 0x000000000e0e7229 */ /* 0x000fe4000000000a */
[----:B------:R-:W-:Y:S01]  /*4640*/  DFMA R12, R12, 2, -R16 ;  /* 0x400000000c0c782b */ /* 0x000fe20000000810 */
[----:B------:R-:W-:Y:S01]  /*4650*/  HFMA2 R11, -RZ, RZ, 1.9912109375, 0.00128841400146484375 ;  /* 0x3ff71547ff0b7431 */ /* 0x000fe200000001ff */
[----:B------:R-:W-:-:S06]  /*4660*/  MOV R10, 0x652b82fe ;  /* 0x652b82fe000a7802 */ /* 0x000fcc0000000f00 */
[----:B------:R-:W-:-:S08]  /*4670*/  DFMA R14, R14, 2, R12 ;  /* 0x400000000e0e782b */ /* 0x000fd0000000000c */
[----:B------:R-:W-:-:S08]  /*4680*/  DADD R18, R16, R14 ;  /* 0x0000000010127229 */ /* 0x000fd0000000000e */
[----:B------:R-:W-:Y:S02]  /*4690*/  DFMA R10, R18, R10, 6.75539944105574400000e+15 ;  /* 0x43380000120a742b */ /* 0x000fe4000000000a */
[----:B------:R-:W-:Y:S01]  /*46a0*/  FSETP.GEU.AND P0, PT, |R19|, 4.1917929649353027344, PT ;  /* 0x4086232b1300780b */ /* 0x000fe20003f0e200 */
[----:B------:R-:W-:-:S05]  /*46b0*/  DADD R16, R16, -R18 ;  /* 0x0000000010107229 */ /* 0x000fca0000000812 */
[----:B------:R-:W-:-:S03]  /*46c0*/  DADD R12, R10, -6.75539944105574400000e+15 ;  /* 0xc33800000a0c7429 */ /* 0x000fc60000000000 */
[----:B------:R-:W-:-:S05]  /*46d0*/  DADD R14, R14, R16 ;  /* 0x000000000e0e7229 */ /* 0x000fca0000000010 */
[----:B------:R-:W-:Y:S01]  /*46e0*/  DFMA R20, R12, -UR10, R18 ;  /* 0x8000000a0c147c2b */ /* 0x000fe20008000012 */
[----:B------:R-:W-:Y:S01]  /*46f0*/  UMOV UR10, 0x3b39803f ;  /* 0x3b39803f000a7882 */ /* 0x000fe20000000000 */
[----:B------:R-:W-:-:S06]  /*4700*/  UMOV UR11, 0x3c7abc9e ;  /* 0x3c7abc9e000b7882 */ /* 0x000fcc0000000000 */
[----:B------:R-:W-:Y:S01]  /*4710*/  DFMA R20, R12, -UR10, R20 ;  /* 0x8000000a0c147c2b */ /* 0x000fe20008000014 */
[----:B------:R-:W-:Y:S01]  /*4720*/  UMOV UR10, 0x69ce2bdf ;  /* 0x69ce2bdf000a7882 */ /* 0x000fe20000000000 */
[----:B------:R-:W-:Y:S01]  /*4730*/  IMAD.MOV.U32 R12, RZ, RZ, -0x35dec16 ;  /* 0xfca213eaff0c7424 */ /* 0x000fe200078e00ff */
[----:B------:R-:W-:Y:S01]  /*4740*/  MOV R13, 0x3e928af3 ;  /* 0x3e928af3000d7802 */ /* 0x000fe20000000f00 */
[----:B------:R-:W-:-:S05]  /*4750*/  UMOV UR11, 0x3e5ade15 ;  /* 0x3e5ade15000b7882 */ /* 0x000fca0000000000 */
[----:B------:R-:W-:Y:S01]  /*4760*/  DFMA R12, R20, UR10, R12 ;  /* 0x0000000a140c7c2b */ /* 0x000fe2000800000c */
[----:B------:R-:W-:Y:S01]  /*4770*/  UMOV UR10, 0x62401315 ;  /* 0x62401315000a7882 */ /* 0x000fe20000000000 */
[----:B------:R-:W-:-:S06]  /*4780*/  UMOV UR11, 0x3ec71dee ;  /* 0x3ec71dee000b7882 */ /* 0x000fcc0000000000 */
[----:B------:R-:W-:Y:S01]  /*4790*/  DFMA R12, R20, R12, UR10 ;  /* 0x0000000a140c7e2b */ /* 0x000fe2000800000c */
        /* <DEDUP_REMOVED lines=20> */
[----:B------:R-:W-:-:S08]  /*48e0*/  DFMA R12, R20, R12, UR10 ;  /* 0x0000000a140c7e2b */ /* 0x000fd0000800000c */
[----:B------:R-:W-:-:S08]  /*48f0*/  DFMA R12, R20, R12, 1 ;  /* 0x3ff00000140c742b */ /* 0x000fd0000000000c */
[----:B------:R-:W-:-:S10]  /*4900*/  DFMA R12, R20, R12, 1 ;  /* 0x3ff00000140c742b */ /* 0x000fd4000000000c */
[----:B------:R-:W-:Y:S01]  /*4910*/  LEA R17, R10, R13, 0x14 ;  /* 0x0000000d0a117211 */ /* 0x000fe200078ea0ff */
[----:B------:R-:W-:Y:S01]  /*4920*/  IMAD.MOV.U32 R16, RZ, RZ, R12 ;  /* 0x000000ffff107224 */ /* 0x000fe200078e000c */
[----:B------:R-:W-:Y:S06]  /*4930*/  @!P0 BRA `(.L_x_109) ;  /* 0x0000000000308947 */ /* 0x000fec0003800000 */
[----:B------:R-:W-:Y:S01]  /*4940*/  FSETP.GEU.AND P1, PT, |R19|, 4.2275390625, PT ;  /* 0x408748001300780b */ /* 0x000fe20003f2e200 */
[C---:B------:R-:W-:Y:S02]  /*4950*/  DADD R16, R18.reuse, +INF ;  /* 0x7ff0000012107429 */ /* 0x040fe40000000000 */
[----:B------:R-:W-:-:S08]  /*4960*/  DSETP.GEU.AND P0, PT, R18, RZ, PT ;  /* 0x000000ff1200722a */ /* 0x000fd00003f0e000 */
[----:B------:R-:W-:Y:S02]  /*4970*/  FSEL R16, R16, RZ, P0 ;  /* 0x000000ff10107208 */ /* 0x000fe40000000000 */
[----:B------:R-:W-:Y:S02]  /*4980*/  @!P1 LEA.HI R11, R10, R10, RZ, 0x1 ;  /* 0x0000000a0a0b9211 */ /* 0x000fe400078f08ff */
[----:B------:R-:W-:Y:S02]  /*4990*/  FSEL R17, R17, RZ, P0 ;  /* 0x000000ff11117208 */ /* 0x000fe40000000000 */
[----:B------:R-:W-:-:S04]  /*49a0*/  @!P1 SHF.R.S32.HI R11, RZ, 0x1, R11 ;  /* 0x00000001ff0b9819 */ /* 0x000fc8000001140b */
[----:B------:R-:W-:Y:S02]  /*49b0*/  @!P1 IADD3 R10, PT, PT, R10, -R11, RZ ;  /* 0x8000000b0a0a9210 */ /* 0x000fe40007ffe0ff */
[----:B------:R-:W-:Y:S02]  /*49c0*/  @!P1 LEA R13, R11, R13, 0x14 ;  /* 0x0000000d0b0d9211 */ /* 0x000fe400078ea0ff */
[----:B------:R-:W-:Y:S01]  /*49d0*/  @!P1 LEA R11, R10, 0x3ff00000, 0x14 ;  /* 0x3ff000000a0b9811 */ /* 0x000fe200078ea0ff */
[----:B------:R-:W-:-:S06]  /*49e0*/  @!P1 IMAD.MOV.U32 R10, RZ, RZ, RZ ;  /* 0x000000ffff0a9224 */ /* 0x000fcc00078e00ff */
[----:B------:R-:W-:-:S11]  /*49f0*/  @!P1 DMUL R16, R12, R10 ;  /* 0x0000000a0c109228 */ /* 0x000fd60000000000 */
.L_x_109:
[----:B------:R-:W-:Y:S01]  /*4a00*/  DFMA R14, R14, R16, R16 ;  /* 0x000000100e0e722b */ /* 0x000fe20000000010 */
[----:B------:R-:W-:Y:S01]  /*4a10*/  MOV R12, R4 ;  /* 0x00000004000c7202 */ /* 0x000fe20000000f00 */
[----:B------:R-:W-:Y:S01]  /*4a20*/  DSETP.NEU.AND P0, PT, |R16|, +INF , PT ;  /* 0x7ff000001000742a */ /* 0x000fe20003f0d200 */
[----:B------:R-:W-:-:S07]  /*4a30*/  MOV R13, 0x0 ;  /* 0x00000000000d7802 */ /* 0x000fce0000000f00 */
[----:B------:R-:W-:Y:S02]  /*4a40*/  FSEL R11, R16, R14, !P0 ;  /* 0x0000000e100b7208 */ /* 0x000fe40004000000 */
[----:B------:R-:W-:Y:S01]  /*4a50*/  FSEL R10, R17, R15, !P0 ;  /* 0x0000000f110a7208 */ /* 0x000fe20004000000 */
[----:B------:R-:W-:Y:S06]  /*4a60*/  RET.REL.NODEC R12 `(_Z13gpu_normalizeiiiiPfS_) ;  /* 0xffffffb40c647950 */ /* 0x000fec0003c3ffff */
.L_x_110:
[----:B------:R-:W-:-:S00]  /*4a70*/  BRA `(.L_x_110) ;  /* 0xfffffffc00fc7947 */ /* 0x000fc0000383ffff */
[----:B------:R-:W-:-:S00]  /*4a80*/  NOP ;  /* 0x0000000000007918 */ /* 0x000fc00000000000 */
[----:B------:R-:W-:-:S00]  /*4a90*/  NOP ;  /* 0x0000000000007918 */ /* 0x000fc00000000000 */
[----:B------:R-:W-:-:S00]  /*4aa0*/  NOP ;  /* 0x0000000000007918 */ /* 0x000fc00000000000 */
[----:B------:R-:W-:-:S00]  /*4ab0*/  NOP ;  /* 0x0000000000007918 */ /* 0x000fc00000000000 */
[----:B------:R-:W-:-:S00]  /*4ac0*/  NOP ;  /* 0x0000000000007918 */ /* 0x000fc00000000000 */
[----:B------:R-:W-:-:S00]  /*4ad0*/  NOP ;  /* 0x0000000000007918 */ /* 0x000fc00000000000 */
[----:B------:R-:W-:-:S00]  /*4ae0*/  NOP ;  /* 0x0000000000007918 */ /* 0x000fc00000000000 */
[----:B------:R-:W-:-:S00]  /*4af0*/  NOP ;  /* 0x0000000000007918 */ /* 0x000fc00000000000 */
.L_x_127:


//--------------------- .text._Z17gpu_mtx_transposeiiiiPfS_ --------------------------
	.section	.text._Z17gpu_mtx_transposeiiiiPfS_,"ax",@progbits
	.align	128
        .global         _Z17gpu_mtx_transposeiiiiPfS_
        .type           _Z17gpu_mtx_transposeiiiiPfS_,@function
        .size           _Z17gpu_mtx_transposeiiiiPfS_,(.L_x_129 - _Z17gpu_mtx_transposeiiiiPfS_)
        .other          _Z17gpu_mtx_transposeiiiiPfS_,@"STO_CUDA_ENTRY STV_DEFAULT"
_Z17gpu_mtx_transposeiiiiPfS_:
.text._Z17gpu_mtx_transposeiiiiPfS_:
[----:B------:R-:W-:Y:S08]  /*0000*/  LDC R1, c[0x0][0x37c] ;  /* 0x0000df00ff017b82 */ /* 0x000ff00000000800 */
[----:B------:R-:W0:Y:S02]  /*0010*/  LDC R2, c[0x0][0x388] ;  /* 0x0000e200ff027b82 */ /* 0x000e240000000800 */
[----:B0-----:R-:W-:-:S13]  /*0020*/  ISETP.GE.AND P0, PT, R2, 0x1, PT ;  /* 0x000000010200780c */ /* 0x001fda0003f06270 */
[----:B------:R-:W-:Y:S05]  /*0030*/  @!P0 EXIT ;  /* 0x000000000000894d */ /* 0x000fea0003800000 */
[----:B------:R-:W0:Y:S01]  /*0040*/  S2UR UR6, SR_CTAID.Y ;  /* 0x00000000000679c3 */ /* 0x000e220000002600 */
[----:B------:R-:W0:Y:S01]  /*0050*/  LDCU UR4, c[0x0][0x380] ;  /* 0x00007000ff0477ac */ /* 0x000e220008000800 */
[----:B------:R-:W1:Y:S01]  /*0060*/  S2R R0, SR_TID.X ;  /* 0x0000000000007919 */ /* 0x000e620000002100 */
[C---:B------:R-:W-:Y:S01]  /*0070*/  ISETP.GE.U32.AND P0, PT, R2.reuse, 0x1c1, PT ;  /* 0x000001c10200780c */ /* 0x040fe20003f06070 */
[----:B------:R-:W-:Y:S01]  /*0080*/  VIADD R2, R2, 0xffffffff ;  /* 0xffffffff02027836 */ /* 0x000fe20000000000 */
[----:B------:R-:W2:Y:S01]  /*0090*/  LDCU.64 UR8, c[0x0][0x358] ;  /* 0x00006b00ff0877ac */ /* 0x000ea20008000a00 */
[----:B------:R-:W-:-:S03]  /*00a0*/  IMAD.MOV.U32 R5, RZ, RZ, RZ ;  /* 0x000000ffff057224 */ /* 0x000fc600078e00ff */
[----:B------:R-:W-:Y:S01]  /*00b0*/  LEA.HI R3, R2, 0x1, RZ, 0x1a ;  /* 0x0000000102037811 */ /* 0x000fe200078fd0ff */
[----:B0-----:R-:W-:-:S06]  /*00c0*/  UIMAD UR5, UR6, UR4, URZ ;  /* 0x00000004060572a4 */ /* 0x001fcc000f8e02ff */
[----:B--2---:R-:W-:Y:S06]  /*00d0*/  @!P0 BRA `(.L_x_111) ;  /* 0x0000000400688947 */ /* 0x004fec0003800000 */
[----:B------:R-:W0:Y:S01]  /*00e0*/  LDC R4, c[0x0][0x384] ;  /* 0x0000e100ff047b82 */ /* 0x000e220000000800 */
[C---:B-1----:R-:W-:Y:S01]  /*00f0*/  IADD3 R9, PT, PT, R0.reuse, 0x40, RZ ;  /* 0x0000004000097810 */ /* 0x042fe20007ffe0ff */
[C---:B------:R-:W-:Y:S01]  /*0100*/  VIADD R11, R0.reuse, 0x80 ;  /* 0x00000080000b7836 */ /* 0x040fe20000000000 */
[C---:B------:R-:W-:Y:S01]  /*0110*/  IADD3 R27, PT, PT, R0.reuse, 0x100, RZ ;  /* 0x00000100001b7810 */ /* 0x040fe20007ffe0ff */
[C---:B------:R-:W-:Y:S01]  /*0120*/  VIADD R13, R0.reuse, 0xc0 ;  /* 0x000000c0000d7836 */ /* 0x040fe20000000000 */
[C---:B------:R-:W-:Y:S01]  /*0130*/  IADD3 R10, PT, PT, R0.reuse, 0x1c0, RZ ;  /* 0x000001c0000a7810 */ /* 0x040fe20007ffe0ff */
[C---:B------:R-:W-:Y:S01]  /*0140*/  VIADD R29, R0.reuse, 0x140 ;  /* 0x00000140001d7836 */ /* 0x040fe20000000000 */
[----:B------:R-:W-:Y:S01]  /*0150*/  LOP3.LUT R6, R3, 0x7fffff8, RZ, 0xc0, !PT ;  /* 0x07fffff803067812 */ /* 0x000fe200078ec0ff */
[----:B------:R-:W1:Y:S01]  /*0160*/  LDC R12, c[0x0][0x38c] ;  /* 0x0000e300ff0c7b82 */ /* 0x000e620000000800 */
[C---:B------:R-:W-:Y:S01]  /*0170*/  VIADD R8, R0.reuse, 0x180 ;  /* 0x0000018000087836 */ /* 0x040fe20000000000 */
[----:B------:R-:W-:Y:S01]  /*0180*/  MOV R5, R0 ;  /* 0x0000000000057202 */ /* 0x000fe20000000f00 */
[----:B------:R-:W-:Y:S01]  /*0190*/  VIADD R7, R0, UR5 ;  /* 0x0000000500077c36 */ /* 0x000fe20008000000 */
[----:B------:R-:W2:Y:S01]  /*01a0*/  LDCU UR4, c[0x0][0x380] ;  /* 0x00007000ff0477ac */ /* 0x000ea20008000800 */
[----:B------:R-:W-:-:S02]  /*01b0*/  IMAD.MOV.U32 R26, RZ, RZ, 0x100 ;  /* 0x00000100ff1a7424 */ /* 0x000fc400078e00ff */
[----:B------:R-:W-:Y:S01]  /*01c0*/  IMAD.MOV R6, RZ, RZ, -R6 ;  /* 0x000000ffff067224 */ /* 0x000fe200078e0a06 */
[----:B------:R-:W3:Y:S01]  /*01d0*/  LDC.64 R14, c[0x0][0x390] ;  /* 0x0000e400ff0e7b82 */ /* 0x000ee20000000a00 */
[----:B0-----:R-:W-:-:S07]  /*01e0*/  ISETP.LE.AND P0, PT, R4, UR6, PT ;  /* 0x0000000604007c0c */ /* 0x001fce000bf03270 */
[----:B------:R-:W0:Y:S01]  /*01f0*/  LDC.64 R16, c[0x0][0x398] ;  /* 0x0000e600ff107b82 */ /* 0x000e220000000a00 */
[----:B-1----:R-:W-:-:S07]  /*0200*/  IMAD R9, R9, R12, UR6 ;  /* 0x0000000609097e24 */ /* 0x002fce000f8e020c */
[----:B------:R-:W1:Y:S01]  /*0210*/  LDC R4, c[0x0][0x38c] ;  /* 0x0000e300ff047b82 */ /* 0x000e620000000800 */
[-C--:B------:R-:W-:Y:S02]  /*0220*/  IMAD R11, R11, R12.reuse, UR6 ;  /* 0x000000060b0b7e24 */ /* 0x080fe4000f8e020c */
[-C--:B------:R-:W-:Y:S02]  /*0230*/  IMAD R13, R13, R12.reuse, UR6 ;  /* 0x000000060d0d7e24 */ /* 0x080fe4000f8e020c */
[-C--:B------:R-:W-:Y:S02]  /*0240*/  IMAD R27, R27, R12.reuse, UR6 ;  /* 0x000000061b1b7e24 */ /* 0x080fe4000f8e020c */
[-C--:B------:R-:W-:Y:S02]  /*0250*/  IMAD R29, R29, R12.reuse, UR6 ;  /* 0x000000061d1d7e24 */ /* 0x080fe4000f8e020c */
[-C--:B------:R-:W-:Y:S02]  /*0260*/  IMAD R8, R8, R12.reuse, UR6 ;  /* 0x0000000608087e24 */ /* 0x080fe4000f8e020c */
[----:B------:R-:W-:-:S02]  /*0270*/  IMAD R10, R10, R12, UR6 ;  /* 0x000000060a0a7e24 */ /* 0x000fc4000f8e020c */
[----:B--23--:R-:W-:-:S07]  /*0280*/  IMAD R12, R0, R12, UR6 ;  /* 0x00000006000c7e24 */ /* 0x00cfce000f8e020c */
.L_x_112:
[----:B------:R-:W-:Y:S01]  /*0290*/  ISETP.GE.OR P1, PT, R5, UR4, P0 ;  /* 0x0000000405007c0c */ /* 0x000fe20008726670 */
[----:B--2---:R-:W-:Y:S02]  /*02a0*/  IMAD.MOV.U32 R21, RZ, RZ, RZ ;  /* 0x000000ffff157224 */ /* 0x004fe400078e00ff */
[----:B0-----:R-:W-:-:S10]  /*02b0*/  IMAD.WIDE R18, R7, 0x4, R16 ;  /* 0x0000000407127825 */ /* 0x001fd400078e0210 */
[----:B------:R-:W2:Y:S01]  /*02c0*/  @!P1 LDG.E R21, desc[UR8][R18.64] ;  /* 0x0000000812159981 */ /* 0x000ea2000c1e1900 */
[----:B------:R-:W-:Y:S01]  /*02d0*/  IADD3 R20, PT, PT, R5, 0x40, RZ ;  /* 0x0000004005147810 */ /* 0x000fe20007ffe0ff */
[----:B------:R-:W-:-:S03]  /*02e0*/  IMAD.WIDE R24, R12, 0x4, R14 ;  /* 0x000000040c187825 */ /* 0x000fc600078e020e */
[----:B------:R-:W-:Y:S01]  /*02f0*/  ISETP.GE.OR P1, PT, R20, UR4, P0 ;  /* 0x0000000414007c0c */ /* 0x000fe20008726670 */
[----:B------:R-:W-:Y:S02]  /*0300*/  IMAD.MOV.U32 R28, RZ, RZ, RZ ;  /* 0x000000ffff1c7224 */ /* 0x000fe400078e00ff */
[----:B------:R-:W-:Y:S01]  /*0310*/  VIADD R20, R5, 0x80 ;  /* 0x0000008005147836 */ /* 0x000fe20000000000 */
[----:B--2---:R0:W-:Y:S09]  /*0320*/  STG.E desc[UR8][R24.64], R21 ;  /* 0x0000001518007986 */ /* 0x0041f2000c101908 */
[----:B------:R-:W2:Y:S01]  /*0330*/  @!P1 LDG.E R28, desc[UR8][R18.64+0x100] ;  /* 0x00010008121c9981 */ /* 0x000ea2000c1e1900 */
[----:B------:R-:W-:Y:S01]  /*0340*/  ISETP.GE.OR P1, PT, R20, UR4, P0 ;  /* 0x0000000414007c0c */ /* 0x000fe20008726670 */
[----:B0-----:R-:W-:-:S02]  /*0350*/  HFMA2 R25, -RZ, RZ, 0, 0 ;  /* 0x00000000ff197431 */ /* 0x001fc400000001ff */
[----:B------:R-:W-:-:S04]  /*0360*/  IMAD.WIDE R20, R9, 0x4, R14 ;  /* 0x0000000409147825 */ /* 0x000fc800078e020e */
[----:B------:R-:W-:Y:S01]  /*0370*/  VIADD R22, R5, 0xc0 ;  /* 0x000000c005167836 */ /* 0x000fe20000000000 */
[----:B--2---:R0:W-:Y:S05]  /*0380*/  STG.E desc[UR8][R20.64], R28 ;  /* 0x0000001c14007986 */ /* 0x0041ea000c101908 */
[----:B------:R-:W2:Y:S01]  /*0390*/  @!P1 LDG.E R25, desc[UR8][R18.64+0x200] ;  /* 0x0002000812199981 */ /* 0x000ea2000c1e1900 */
[----:B------:R-:W-:Y:S01]  /*03a0*/  ISETP.GE.OR P1, PT, R22, UR4, P0 ;  /* 0x0000000416007c0c */ /* 0x000fe20008726670 */
[----:B------:R-:W-:Y:S01]  /*03b0*/  IMAD.WIDE R22, R11, 0x4, R14 ;  /* 0x000000040b167825 */ /* 0x000fe200078e020e */
[----:B0-----:R-:W-:-:S03]  /*03c0*/  MOV R28, RZ ;  /* 0x000000ff001c7202 */ /* 0x001fc60000000f00 */
[----:B------:R-:W-:Y:S01]  /*03d0*/  VIADD R24, R5, 0x100 ;  /* 0x0000010005187836 */ /* 0x000fe20000000000 */
[----:B--2---:R0:W-:Y:S07]  /*03e0*/  STG.E desc[UR8][R22.64], R25 ;  /* 0x0000001916007986 */ /* 0x0041ee000c101908 */
        /* <DEDUP_REMOVED lines=21> */
[----:B0-----:R-:W-:-:S04]  /*0540*/  MOV R23, RZ ;  /* 0x000000ff00177202 */ /* 0x001fc80000000f00 */
[----:B--2---:R0:W-:Y:S07]  /*0550*/  STG.E desc[UR8][R24.64], R21 ;  /* 0x0000001518007986 */ /* 0x0041ee000c101908 */
[----:B------:R-:W2:Y:S01]  /*0560*/  @!P1 LDG.E R23, desc[UR8][R18.64+0x700] ;  /* 0x0007000812179981 */ /* 0x000ea2000c1e1900 */
[----:B------:R-:W-:Y:S01]  /*0570*/  IADD3 R6, PT, PT, R6, 0x8, RZ ;  /* 0x0000000806067810 */ /* 0x000fe20007ffe0ff */
[----:B------:R-:W-:Y:S01]  /*0580*/  VIADD R26, R26, 0x200 ;  /* 0x000002001a1a7836 */ /* 0x000fe20000000000 */
[C---:B-1----:R-:W-:Y:S01]  /*0590*/  LEA R11, R4.reuse, R11, 0x9 ;  /* 0x0000000b040b7211 */ /* 0x042fe200078e48ff */
[----:B------:R-:W-:Y:S01]  /*05a0*/  IMAD R9, R4, 0x200, R9 ;  /* 0x0000020004097824 */ /* 0x000fe200078e0209 */
[----:B------:R-:W-:Y:S01]  /*05b0*/  ISETP.NE.AND P1, PT, R6, RZ, PT ;  /* 0x000000ff0600720c */ /* 0x000fe20003f25270 */
[C---:B------:R-:W-:Y:S01]  /*05c0*/  IMAD R13, R4.reuse, 0x200, R13 ;  /* 0x00000200040d7824 */ /* 0x040fe200078e020d */
[----:B------:R-:W-:Y:S01]  /*05d0*/  LEA R27, R4, R27, 0x9 ;  /* 0x0000001b041b7211 */ /* 0x000fe200078e48ff */
[----:B0-----:R-:W-:Y:S01]  /*05e0*/  IMAD.WIDE R20, R10, 0x4, R14 ;  /* 0x000000040a147825 */ /* 0x001fe200078e020e */
[----:B------:R-:W-:-:S02]  /*05f0*/  LEA R8, R4, R8, 0x9 ;  /* 0x0000000804087211 */ /* 0x000fc400078e48ff */
[C---:B------:R-:W-:Y:S01]  /*0600*/  LEA R12, R4.reuse, R12, 0x9 ;  /* 0x0000000c040c7211 */ /* 0x040fe200078e48ff */
[C---:B------:R-:W-:Y:S01]  /*0610*/  IMAD R29, R4.reuse, 0x200, R29 ;  /* 0x00000200041d7824 */ /* 0x040fe200078e021d */
[----:B------:R-:W-:Y:S01]  /*0620*/  IADD3 R5, PT, PT, R5, 0x200, RZ ;  /* 0x0000020005057810 */ /* 0x000fe20007ffe0ff */
[----:B------:R-:W-:Y:S02]  /*0630*/  IMAD R10, R4, 0x200, R10 ;  /* 0x00000200040a7824 */ /* 0x000fe400078e020a */
[----:B------:R-:W-:Y:S01]  /*0640*/  VIADD R7, R7, 0x200 ;  /* 0x0000020007077836 */ /* 0x000fe20000000000 */
[----:B--2---:R2:W-:Y:S01]  /*0650*/  STG.E desc[UR8][R20.64], R23 ;  /* 0x0000001714007986 */ /* 0x0045e2000c101908 */
[----:B------:R-:W-:Y:S05]  /*0660*/  @P1 BRA `(.L_x_112) ;  /* 0xfffffffc00081947 */ /* 0x000fea000383ffff */
[----:B------:R-:W-:-:S07]  /*0670*/  VIADD R5, R26, 0xffffff00 ;  /* 0xffffff001a057836 */ /* 0x000fce0000000000 */
.L_x_111:
[----:B------:R-:W-:-:S13]  /*0680*/  LOP3.LUT P0, R4, R3, 0x7, RZ, 0xc0, !PT ;  /* 0x0000000703047812 */ /* 0x000fda000780c0ff */
[----:B------:R-:W-:Y:S05]  /*0690*/  @!P0 EXIT ;  /* 0x000000000000894d */ /* 0x000fea0003800000 */
[----:B------:R-:W-:-:S13]  /*06a0*/  ISETP.GE.U32.AND P0, PT, R4, 0x4, PT ;  /* 0x000000040400780c */ /* 0x000fda0003f06070 */
[----:B------:R-:W-:Y:S05]  /*06b0*/  @!P0 BRA `(.L_x_113) ;  /* 0x0000000000c48947 */ /* 0x000fea0003800000 */
[----:B------:R-:W0:Y:S01]  /*06c0*/  LDC R16, c[0x0][0x384] ;  /* 0x0000e100ff107b82 */ /* 0x000e220000000800 */
[----:B-1----:R-:W-:Y:S01]  /*06d0*/  IADD3 R4, PT, PT, R5, R0, RZ ;  /* 0x0000000005047210 */ /* 0x002fe20007ffe0ff */
[----:B------:R-:W-:Y:S01]  /*06e0*/  HFMA2 R15, -RZ, RZ, 0, 0 ;  /* 0x00000000ff0f7431 */ /* 0x000fe200000001ff */
[----:B------:R-:W1:Y:S02]  /*06f0*/  LDCU.64 UR10, c[0x0][0x398] ;  /* 0x00007300ff0a77ac */ /* 0x000e640008000a00 */
[----:B------:R-:W-:-:S03]  /*0700*/  ISETP.GE.AND P0, PT, R4, UR4, PT ;  /* 0x0000000404007c0c */ /* 0x000fc6000bf06270 */
[----:B--2---:R-:W2:Y:S01]  /*0710*/  LDC R21, c[0x0][0x38c] ;  /* 0x0000e300ff157b82 */ /* 0x004ea20000000800 */
[----:B0-----:R-:W-:-:S13]  /*0720*/  ISETP.LE.OR P0, PT, R16, UR6, P0 ;  /* 0x0000000610007c0c */ /* 0x001fda0008703670 */
[----:B------:R-:W0:Y:S01]  /*0730*/  @!P0 LDC.64 R6, c[0x0][0x398] ;  /* 0x0000e600ff068b82 */ /* 0x000e220000000a00 */
[----:B------:R-:W-:-:S04]  /*0740*/  @!P0 VIADD R9, R4, UR5 ;  /* 0x0000000504098c36 */ /* 0x000fc80008000000 */
[----:B0-----:R-:W-:-:S03]  /*0750*/  @!P0 IMAD.WIDE R6, R9, 0x4, R6 ;  /* 0x0000000409068825 */ /* 0x001fc600078e0206 */
[----:B------:R-:W0:Y:S02]  /*0760*/  LDC.64 R8, c[0x0][0x390] ;  /* 0x0000e400ff087b82 */ /* 0x000e240000000a00 */
[----:B------:R1:W3:Y:S01]  /*0770*/  @!P0 LDG.E R15, desc[UR8][R6.64] ;  /* 0x00000008060f8981 */ /* 0x0002e2000c1e1900 */
[C---:B------:R-:W-:Y:S01]  /*0780*/  VIADD R14, R4.reuse, 0x40 ;  /* 0x00000040040e7836 */ /* 0x040fe20000000000 */
[----:B------:R-:W-:Y:S01]  /*0790*/  USHF.R.S32.HI UR7, URZ, 0x1f, UR5 ;  /* 0x0000001fff077899 */ /* 0x000fe20008011405 */
[----:B------:R-:W-:Y:S01]  /*07a0*/  SHF.R.S32.HI R10, RZ, 0x1f, R5 ;  /* 0x0000001fff0a7819 */ /* 0x000fe20000011405 */
[----:B--2---:R-:W-:Y:S01]  /*07b0*/  IMAD R11, R4, R21, UR6 ;  /* 0x00000006040b7e24 */ /* 0x004fe2000f8e0215 */
[----:B------:R-:W-:Y:S02]  /*07c0*/  IADD3 R12, P1, P2, R5, UR5, R0 ;  /* 0x00000005050c7c10 */ /* 0x000fe4000fa3e000 */
[----:B------:R-:W-:Y:S02]  /*07d0*/  ISETP.GE.AND P0, PT, R14, UR4, PT ;  /* 0x000000040e007c0c */ /* 0x000fe4000bf06270 */
[----:B------:R-:W-:-:S02]  /*07e0*/  IADD3.X R13, PT, PT, R10, UR7, RZ, P1, P2 ;  /* 0x000000070a0d7c10 */ /* 0x000fc40008fe44ff */
[----:B------:R-:W-:Y:S02]  /*07f0*/  ISETP.LE.OR P0, PT, R16, UR6, P0 ;  /* 0x0000000610007c0c */ /* 0x000fe40008703670 */
[C---:B-1----:R-:W-:Y:S02]  /*0800*/  LEA R6, P1, R12.reuse, UR10, 0x2 ;  /* 0x0000000a0c067c11 */ /* 0x042fe4000f8210ff */
[----:B------:R-:W-:Y:S02]  /*0810*/  MOV R17, RZ ;  /* 0x000000ff00117202 */ /* 0x000fe40000000f00 */
[----:B------:R-:W-:Y:S01]  /*0820*/  LEA.HI.X R7, R12, UR11, R13, 0x2, P1 ;  /* 0x0000000b0c077c11 */ /* 0x000fe200088f140d */
[----:B0-----:R-:W-:-:S05]  /*0830*/  IMAD.WIDE R10, R11, 0x4, R8 ;  /* 0x000000040b0a7825 */ /* 0x001fca00078e0208 */
[----:B---3--:R0:W-:Y:S04]  /*0840*/  STG.E desc[UR8][R10.64], R15 ;  /* 0x0000000f0a007986 */ /* 0x0081e8000c101908 */
[----:B------:R-:W2:Y:S01]  /*0850*/  @!P0 LDG.E R17, desc[UR8][R6.64+0x100] ;  /* 0x0001000806118981 */ /* 0x000ea2000c1e1900 */
[----:B------:R-:W-:Y:S02]  /*0860*/  VIADD R18, R4, 0x80 ;  /* 0x0000008004127836 */ /* 0x000fe40000000000 */
[----:B------:R-:W-:Y:S02]  /*0870*/  HFMA2 R19, -RZ, RZ, 0, 0 ;  /* 0x00000000ff137431 */ /* 0x000fe400000001ff */
[----:B------:R-:W-:Y:S01]  /*0880*/  IMAD R13, R14, R21, UR6 ;  /* 0x000000060e0d7e24 */ /* 0x000fe2000f8e0215 */
[----:B------:R-:W-:-:S03]  /*0890*/  ISETP.GE.AND P0, PT, R18, UR4, PT ;  /* 0x0000000412007c0c */ /* 0x000fc6000bf06270 */
[----:B------:R-:W-:Y:S01]  /*08a0*/  IMAD.WIDE R12, R13, 0x4, R8 ;  /* 0x000000040d0c7825 */ /* 0x000fe200078e0208 */
[----:B------:R-:W-:-:S04]  /*08b0*/  ISETP.LE.OR P0, PT, R16, UR6, P0 ;  /* 0x0000000610007c0c */ /* 0x000fc80008703670 */
[----:B--2---:R1:W-:Y:S09]  /*08c0*/  STG.E desc[UR8][R12.64], R17 ;  /* 0x000000110c007986 */ /* 0x0043f2000c101908 */
[----:B------:R-:W2:Y:S01]  /*08d0*/  @!P0 LDG.E R19, desc[UR8][R6.64+0x200] ;  /* 0x0002000806138981 */ /* 0x000ea2000c1e1900 */
[----:B0-----:R-:W-:Y:S01]  /*08e0*/  IMAD R11, R18, R21, UR6 ;  /* 0x00000006120b7e24 */ /* 0x001fe2000f8e0215 */
[----:B------:R-:W-:Y:S01]  /*08f0*/  BSSY.RECONVERGENT B0, `(.L_x_114) ;  /* 0x000000b000007945 */ /* 0x000fe20003800200 */
[----:B------:R-:W-:-:S02]  /*0900*/  VIADD R4, R4, 0xc0 ;  /* 0x000000c004047836 */ /* 0x000fc40000000000 */
[----:B------:R-:W-:-:S03]  /*0910*/  IMAD.WIDE R10, R11, 0x4, R8 ;  /* 0x000000040b0a7825 */ /* 0x000fc600078e0208 */
[C---:B------:R-:W-:Y:S01]  /*0920*/  ISETP.GE.AND P0, PT, R4.reuse, UR4, PT ;  /* 0x0000000404007c0c */ /* 0x040fe2000bf06270 */
[----:B------:R-:W-:-:S03]  /*0930*/  IMAD R15, R4, R21, UR6 ;  /* 0x00000006040f7e24 */ /* 0x000fc6000f8e0215 */
[----:B------:R-:W-:Y:S01]  /*0940*/  ISETP.LE.OR P0, PT, R16, UR6, P0 ;  /* 0x0000000610007c0c */ /* 0x000fe20008703670 */
[----:B------:R-:W-:Y:S01]  /*0950*/  IMAD.WIDE R8, R15, 0x4, R8 ;  /* 0x000000040f087825 */ /* 0x000fe200078e0208 */
[----:B------:R-:W-:Y:S01]  /*0960*/  MOV R15, RZ ;  /* 0x000000ff000f7202 */ /* 0x000fe20000000f00 */
[----:B--2---:R1:W-:Y:S10]  /*0970*/  STG.E desc[UR8][R10.64], R19 ;  /* 0x000000130a007986 */ /* 0x0043f4000c101908 */
[----:B------:R-:W-:Y:S05]  /*0980*/  @P0 BRA `(.L_x_115) ;  /* 0x0000000000040947 */ /* 0x000fea0003800000 */
[----:B------:R0:W5:Y:S02]  /*0990*/  LDG.E R15, desc[UR8][R6.64+0x300] ;  /* 0x00030008060f7981 */ /* 0x000164000c1e1900 */
.L_x_115:
[----:B------:R-:W-:Y:S05]  /*09a0*/  BSYNC.RECONVERGENT B0 ;  /* 0x0000000000007941 */ /* 0x000fea0003800200 */
.L_x_114:
[----:B-----5:R3:W-:Y:S01]  /*09b0*/  STG.E desc[UR8][R8.64], R15 ;  /* 0x0000000f08007986 */ /* 0x0207e2000c101908 */
[----:B------:R-:W-:-:S07]  /*09c0*/  VIADD R5, R5, 0x100 ;  /* 0x0000010005057836 */ /* 0x000fce0000000000 */
.L_x_113:
[----:B------:R-:W-:-:S13]  /*09d0*/  LOP3.LUT P0, R3, R3, 0x3, RZ, 0xc0, !PT ;  /* 0x0000000303037812 */ /* 0x000fda000780c0ff */
[----:B------:R-:W-:Y:S05]  /*09e0*/  @!P0 EXIT ;  /* 0x000000000000894d */ /* 0x000fea0003800000 */
[----:B------:R-:W-:-:S13]  /*09f0*/  ISETP.NE.AND P0, PT, R3, 0x1, PT ;  /* 0x000000010300780c */ /* 0x000fda0003f05270 */
[----:B------:R-:W-:Y:S05]  /*0a00*/  @!P0 BRA `(.L_x_116) ;  /* 0x0000000000848947 */ /* 0x000fea0003800000 */
[----:B-1----:R-:W1:Y:S01]  /*0a10*/  LDC R12, c[0x0][0x384] ;  /* 0x0000e100ff0c7b82 */ /* 0x002e620000000800 */
[----:B------:R-:W-:Y:S01]  /*0a20*/  IADD3 R4, PT, PT, R5, R0, RZ ;  /* 0x0000000005047210 */ /* 0x000fe20007ffe0ff */
[----:B------:R-:W-:-:S03]  /*0a30*/  HFMA2 R3, -RZ, RZ, 0, 0 ;  /* 0x00000000ff037431 */ /* 0x000fc600000001ff */
[----:B------:R-:W-:-:S03]  /*0a40*/  ISETP.GE.AND P0, PT, R4, UR4, PT ;  /* 0x0000000404007c0c */ /* 0x000fc6000bf06270 */
[----:B---3--:R-:W3:Y:S08]  /*0a50*/  LDC R8, c[0x0][0x38c] ;  /* 0x0000e300ff087b82 */ /* 0x008ef00000000800 */
[----:B------:R-:W4:Y:S01]  /*0a60*/  LDC.64 R10, c[0x0][0x390] ;  /* 0x0000e400ff0a7b82 */ /* 0x000f220000000a00 */
[----:B-1----:R-:W-:-:S13]  /*0a70*/  ISETP.LE.OR P0, PT, R12, UR6, P0 ;  /* 0x000000060c007c0c */ /* 0x002fda0008703670 */
[----:B0-----:R-:W0:Y:S01]  /*0a80*/  @!P0 LDC.64 R6, c[0x0][0x398] ;  /* 0x0000e600ff068b82 */ /* 0x001e220000000a00 */
[----:B------:R-:W-:-:S04]  /*0a90*/  @!P0 VIADD R9, R4, UR5 ;  /* 0x0000000504098c36 */ /* 0x000fc80008000000 */
[----:B0-----:R-:W-:-:S05]  /*0aa0*/  @!P0 IMAD.WIDE R6, R9, 0x4, R6 ;  /* 0x0000000409068825 */ /* 0x001fca00078e0206 */
[----:B------:R0:W5:Y:S01]  /*0ab0*/  @!P0 LDG.E R3, desc[UR8][R6.64] ;  /* 0x0000000806038981 */ /* 0x000162000c1e1900 */
[C---:B------:R-:W-:Y:S01]  /*0ac0*/  VIADD R13, R4.reuse, 0x40 ;  /* 0x00000040040d7836 */ /* 0x040fe20000000000 */
[----:B------:R-:W-:Y:S01]  /*0ad0*/  BSSY.RECONVERGENT B0, `(.L_x_117) ;  /* 0x0000012000007945 */ /* 0x000fe20003800200 */
[----:B---3--:R-:W-:-:S03]  /*0ae0*/  IMAD R9, R4, R8, UR6 ;  /* 0x0000000604097e24 */ /* 0x008fc6000f8e0208 */
[C---:B------:R-:W-:Y:S01]  /*0af0*/  ISETP.GE.AND P0, PT, R13.reuse, UR4, PT ;  /* 0x000000040d007c0c */ /* 0x040fe2000bf06270 */
[----:B------:R-:W-:Y:S02]  /*0b00*/  IMAD R13, R13, R8, UR6 ;  /* 0x000000060d0d7e24 */ /* 0x000fe4000f8e0208 */
[--C-:B----4-:R-:W-:Y:S01]  /*0b10*/  IMAD.WIDE R8, R9, 0x4, R10.reuse ;  /* 0x0000000409087825 */ /* 0x110fe200078e020a */
[----:B------:R-:W-:Y:S02]  /*0b20*/  ISETP.LE.OR P0, PT, R12, UR6, P0 ;  /* 0x000000060c007c0c */ /* 0x000fe40008703670 */
[----:B0-----:R-:W-:Y:S01]  /*0b30*/  MOV R7, RZ ;  /* 0x000000ff00077202 */ /* 0x001fe20000000f00 */
[----:B------:R-:W-:Y:S01]  /*0b40*/  IMAD.WIDE R10, R13, 0x4, R10 ;  /* 0x000000040d0a7825 */ /* 0x000fe200078e020a */
[----:B-----5:R0:W-:Y:S09]  /*0b50*/  STG.E desc[UR8][R8.64], R3 ;  /* 0x0000000308007986 */ /* 0x0201f2000c101908 */
[----:B------:R-:W-:Y:S05]  /*0b60*/  @P0 BRA `(.L_x_118) ;  /* 0x0000000000200947 */ /* 0x000fea0003800000 */
[----:B------:R-:W1:Y:S01]  /*0b70*/  LDCU.64 UR10, c[0x0][0x398] ;  /* 0x00007300ff0a77ac */ /* 0x000e620008000a00 */
[----:B0-----:R-:W-:Y:S02]  /*0b80*/  SHF.R.S32.HI R3, RZ, 0x1f, R5 ;  /* 0x0000001fff037819 */ /* 0x001fe40000011405 */
[----:B------:R-:W-:Y:S01]  /*0b90*/  IADD3 R4, P0, P1, R5, UR5, R0 ;  /* 0x0000000505047c10 */ /* 0x000fe2000f91e000 */
[----:B------:R-:W-:-:S06]  /*0ba0*/  USHF.R.S32.HI UR7, URZ, 0x1f, UR5 ;  /* 0x0000001fff077899 */ /* 0x000fcc0008011405 */
[----:B------:R-:W-:Y:S02]  /*0bb0*/  IADD3.X R3, PT, PT, R3, UR7, RZ, P0, P1 ;  /* 0x0000000703037c10 */ /* 0x000fe400087e24ff */
[----:B-1----:R-:W-:-:S04]  /*0bc0*/  LEA R6, P0, R4, UR10, 0x2 ;  /* 0x0000000a04067c11 */ /* 0x002fc8000f8010ff */
[----:B------:R-:W-:-:S06]  /*0bd0*/  LEA.HI.X R7, R4, UR11, R3, 0x2, P0 ;  /* 0x0000000b04077c11 */ /* 0x000fcc00080f1403 */
[----:B------:R1:W5:Y:S03]  /*0be0*/  LDG.E R7, desc[UR8][R6.64+0x100] ;  /* 0x0001000806077981 */ /* 0x000366000c1e1900 */
.L_x_118:
[----:B------:R-:W-:Y:S05]  /*0bf0*/  BSYNC.RECONVERGENT B0 ;  /* 0x0000000000007941 */ /* 0x000fea0003800200 */
.L_x_117:
[----:B-----5:R4:W-:Y:S01]  /*0c00*/  STG.E desc[UR8][R10.64], R7 ;  /* 0x000000070a007986 */ /* 0x0209e2000c101908 */
[----:B------:R-:W-:-:S07]  /*0c10*/  VIADD R5, R5, 0x80 ;  /* 0x0000008005057836 */ /* 0x000fce0000000000 */
.L_x_116:
[----:B------:R-:W-:-:S13]  /*0c20*/  LOP3.LUT P0, RZ, R2, 0x40, RZ, 0xc0, !PT ;  /* 0x0000004002ff7812 */ /* 0x000fda000780c0ff */
[----:B------:R-:W-:Y:S05]  /*0c30*/  @P0 EXIT ;  /* 0x000000000000094d */ /* 0x000fea0003800000 */
[----:B------:R-:W5:Y:S01]  /*0c40*/  LDC R2, c[0x0][0x384] ;  /* 0x0000e100ff027b82 */ /* 0x000f620000000800 */
[----:B-1----:R-:W-:Y:S01]  /*0c50*/  IADD3 R0, PT, PT, R5, R0, RZ ;  /* 0x0000000005007210 */ /* 0x002fe20007ffe0ff */
[----:B0---4-:R-:W-:-:S03]  /*0c60*/  HFMA2 R7, -RZ, RZ, 0, 0 ;  /* 0x00000000ff077431 */ /* 0x011fc600000001ff */
[----:B------:R-:W-:-:S03]  /*0c70*/  ISETP.GE.AND P0, PT, R0, UR4, PT ;  /* 0x0000000400007c0c */ /* 0x000fc6000bf06270 */
[----:B---3--:R-:W0:Y:S01]  /*0c80*/  LDC R9, c[0x0][0x38c] ;  /* 0x0000e300ff097b82 */ /* 0x008e220000000800 */
[----:B-----5:R-:W-:-:S13]  /*0c90*/  ISETP.LE.OR P0, PT, R2, UR6, P0 ;  /* 0x0000000602007c0c */ /* 0x020fda0008703670 */
[----:B------:R-:W1:Y:S01]  /*0ca0*/  @!P0 LDC.64 R2, c[0x0][0x398] ;  /* 0x0000e600ff028b82 */ /* 0x000e620000000a00 */
[----:B------:R-:W-:-:S04]  /*0cb0*/  @!P0 VIADD R5, R0, UR5 ;  /* 0x0000000500058c36 */ /* 0x000fc80008000000 */
[----:B-1----:R-:W-:-:S03]  /*0cc0*/  @!P0 IMAD.WIDE R2, R5, 0x4, R2 ;  /* 0x0000000405028825 */ /* 0x002fc600078e0202 */
[----:B------:R-:W1:Y:S02]  /*0cd0*/  LDC.64 R4, c[0x0][0x390] ;  /* 0x0000e400ff047b82 */ /* 0x000e640000000a00 */
[----:B------:R-:W3:Y:S01]  /*0ce0*/  @!P0 LDG.E R7, desc[UR8][R2.64] ;  /* 0x0000000802078981 */ /* 0x000ee2000c1e1900 */
[----:B0-----:R-:W-:-:S04]  /*0cf0*/  IMAD R9, R0, R9, UR6 ;  /* 0x0000000600097e24 */ /* 0x001fc8000f8e0209 */
[----:B-1----:R-:W-:-:S05]  /*0d00*/  IMAD.WIDE R4, R9, 0x4, R4 ;  /* 0x0000000409047825 */ /* 0x002fca00078e0204 */
[----:B---3--:R-:W-:Y:S01]  /*0d10*/  STG.E desc[UR8][R4.64], R7 ;  /* 0x0000000704007986 */ /* 0x008fe2000c101908 */
[----:B------:R-:W-:Y:S05]  /*0d20*/  EXIT ;  /* 0x000000000000794d */ /* 0x000fea0003800000 */
.L_x_119:
        /* <DEDUP_REMOVED lines=13> */
.L_x_129:


//--------------------- .text._Z11gpu_cov_mxtiiiiPfS_ --------------------------
	.section	.text._Z11gpu_cov_mxtiiiiPfS_,"ax",@progbits
	.align	128
        .global         _Z11gpu_cov_mxtiiiiPfS_
        .type           _Z11gpu_cov_mxtiiiiPfS_,@function
        .size           _Z11gpu_cov_mxtiiiiPfS_,(.L_x_130 - _Z11gpu_cov_mxtiiiiPfS_)
        .other          _Z11gpu_cov_mxtiiiiPfS_,@"STO_CUDA_ENTRY STV_DEFAULT"
_Z11gpu_cov_mxtiiiiPfS_:
.text._Z11gpu_cov_mxtiiiiPfS_:
[----:B------:R-:W-:Y:S01]  /*0000*/  LDC R1, c[0x0][0x37c] ;  /* 0x0000df00ff017b82 */ /* 0x000fe20000000800 */
[----:B------:R-:W0:Y:S01]  /*0010*/  S2R R5, SR_CTAID.X ;  /* 0x0000000000057919 */ /* 0x000e220000002500 */
[----:B------:R-:W1:Y:S01]  /*0020*/  LDCU.64 UR6, c[0x0][0x358] ;  /* 0x00006b00ff0677ac */ /* 0x000e620008000a00 */
[----:B------:R-:W0:Y:S01]  /*0030*/  S2R R67, SR_CTAID.Y ;  /* 0x0000000000437919 */ /* 0x000e220000002600 */
[----:B------:R-:W2:Y:S01]  /*0040*/  S2R R50, SR_TID.X ;  /* 0x0000000000327919 */ /* 0x000ea20000002100 */
[----:B------:R-:W3:Y:S01]  /*0050*/  S2R R4, SR_TID.Y ;  /* 0x0000000000047919 */ /* 0x000ee20000002200 */
[----:B0-----:R-:W-:-:S13]  /*0060*/  ISETP.GT.U32.AND P0, PT, R5, R67, PT ;  /* 0x000000430500720c */ /* 0x001fda0003f04070 */
[----:B-123--:R-:W-:Y:S05]  /*0070*/  @!P0 BRA `(.L_x_120) ;  /* 0x0000000400688947 */ /* 0x00efea0003800000 */
[----:B------:R-:W0:Y:S01]  /*0080*/  LDCU UR4, c[0x0][0x384] ;  /* 0x00007080ff0477ac */ /* 0x000e220008000800 */
[----:B------:R-:W1:Y:S01]  /*0090*/  LDC R24, c[0x0][0x384] ;  /* 0x0000e100ff187b82 */ /* 0x000e620000000800 */
[----:B------:R-:W-:Y:S02]  /*00a0*/  IMAD R17, R5, 0x40, R50 ;  /* 0x0000004005117824 */ /* 0x000fe400078e0232 */
[----:B------:R-:W-:Y:S02]  /*00b0*/  IMAD.MOV.U32 R18, RZ, RZ, 0x8 ;  /* 0x00000008ff127424 */ /* 0x000fe400078e00ff */
[C---:B------:R-:W-:Y:S02]  /*00c0*/  VIADD R0, R17.reuse, 0x8 ;  /* 0x0000000811007836 */ /* 0x040fe40000000000 */
[----:B0-----:R-:W-:Y:S02]  /*00d0*/  IMAD R23, R17, UR4, RZ ;  /* 0x0000000411177c24 */ /* 0x001fe4000f8e02ff */
[----:B------:R-:W-:Y:S01]  /*00e0*/  IMAD R19, R0, UR4, RZ ;  /* 0x0000000400137c24 */ /* 0x000fe2000f8e02ff */
[----:B------:R-:W0:Y:S01]  /*00f0*/  LDCU.64 UR4, c[0x0][0x398] ;  /* 0x00007300ff0477ac */ /* 0x000e220008000a00 */
[----:B------:R-:W-:-:S02]  /*0100*/  IMAD.IADD R3, R23, 0x1, R4 ;  /* 0x0000000117037824 */ /* 0x000fc400078e0204 */
[--C-:B------:R-:W-:Y:S02]  /*0110*/  IMAD.IADD R2, R19, 0x1, R4.reuse ;  /* 0x0000000113027824 */ /* 0x100fe400078e0204 */
[C---:B------:R-:W-:Y:S02]  /*0120*/  IMAD R0, R67.reuse, 0x40, R4 ;  /* 0x0000004043007824 */ /* 0x040fe400078e0204 */
[C---:B------:R-:W-:Y:S02]  /*0130*/  IMAD R25, R67.reuse, 0x40, R3 ;  /* 0x0000004043197824 */ /* 0x040fe400078e0203 */
[----:B------:R-:W-:Y:S02]  /*0140*/  IMAD R21, R67, 0x40, R2 ;  /* 0x0000004043157824 */ /* 0x000fe400078e0202 */
[C---:B------:R-:W-:Y:S02]  /*0150*/  VIADD R10, R0.reuse, 0x8 ;  /* 0x00000008000a7836 */ /* 0x040fe40000000000 */
[----:B------:R-:W-:-:S02]  /*0160*/  VIADD R11, R0, 0x10 ;  /* 0x00000010000b7836 */ /* 0x000fc40000000000 */
[C---:B------:R-:W-:Y:S02]  /*0170*/  VIADD R12, R0.reuse, 0x18 ;  /* 0x00000018000c7836 */ /* 0x040fe40000000000 */
[C---:B------:R-:W-:Y:S02]  /*0180*/  VIADD R13, R0.reuse, 0x20 ;  /* 0x00000020000d7836 */ /* 0x040fe40000000000 */
[C---:B------:R-:W-:Y:S02]  /*0190*/  VIADD R14, R0.reuse, 0x28 ;  /* 0x00000028000e7836 */ /* 0x040fe40000000000 */
[C---:B------:R-:W-:Y:S02]  /*01a0*/  VIADD R15, R0.reuse, 0x30 ;  /* 0x00000030000f7836 */ /* 0x040fe40000000000 */
[----:B0-----:R-:W-:-:S07]  /*01b0*/  VIADD R16, R0, 0x38 ;  /* 0x0000003800107836 */ /* 0x001fce0000000000 */
.L_x_121:
[-C--:B--2---:R-:W-:Y:S01]  /*01c0*/  VIMNMX R2, PT, PT, R0, R17.reuse, !PT ;  /* 0x0000001100027248 */ /* 0x084fe20007fe0100 */
[----:B------:R-:W-:Y:S01]  /*01d0*/  VIADD R29, R17, 0x8 ;  /* 0x00000008111d7836 */ /* 0x000fe20000000000 */
[----:B------:R-:W-:Y:S01]  /*01e0*/  VIMNMX R5, PT, PT, R11, R17, !PT ;  /* 0x000000110b057248 */ /* 0x000fe20007fe0100 */
[----:B------:R-:W-:Y:S01]  /*01f0*/  VIADD R18, R18, 0x10 ;  /* 0x0000001012127836 */ /* 0x000fe20000000000 */
[-C--:B-1----:R-:W-:Y:S02]  /*0200*/  ISETP.GE.AND P0, PT, R2, R24.reuse, PT ;  /* 0x000000180200720c */ /* 0x082fe40003f06270 */
[----:B------:R-:W-:Y:S02]  /*0210*/  VIMNMX R7, PT, PT, R0, R29, !PT ;  /* 0x0000001d00077248 */ /* 0x000fe40007fe0100 */
[----:B------:R-:W-:Y:S02]  /*0220*/  VIMNMX R4, PT, PT, R10, R17, !PT ;  /* 0x000000110a047248 */ /* 0x000fe40007fe0100 */
[----:B------:R-:W-:-:S02]  /*0230*/  ISETP.GE.AND P2, PT, R7, R24, PT ;  /* 0x000000180700720c */ /* 0x000fc40003f46270 */
[----:B------:R-:W-:Y:S02]  /*0240*/  IADD3 R7, P1, PT, R0, R23, RZ ;  /* 0x0000001700077210 */ /* 0x000fe40007f3e0ff */
[-C--:B------:R-:W-:Y:S02]  /*0250*/  ISETP.GE.AND P3, PT, R5, R24.reuse, PT ;  /* 0x000000180500720c */ /* 0x080fe40003f66270 */
[----:B------:R-:W-:Y:S01]  /*0260*/  ISETP.GE.AND P4, PT, R4, R24, PT ;  /* 0x000000180400720c */ /* 0x000fe20003f86270 */
[----:B------:R-:W0:Y:S01]  /*0270*/  @!P0 LDC.64 R2, c[0x0][0x398] ;  /* 0x0000e600ff028b82 */ /* 0x000e220000000a00 */
[----:B------:R-:W-:Y:S02]  /*0280*/  VIMNMX R5, PT, PT, R13, R17, !PT ;  /* 0x000000110d057248 */ /* 0x000fe40007fe0100 */
[----:B------:R-:W-:Y:S01]  /*0290*/  LEA.HI.X.SX32 R8, R23, RZ, 0x1, P1 ;  /* 0x000000ff17087211 */ /* 0x000fe200008f0eff */
[----:B------:R-:W-:Y:S01]  /*02a0*/  IMAD R23, R24, 0x10, R23 ;  /* 0x0000001018177824 */ /* 0x000fe200078e0217 */
[----:B------:R-:W-:-:S02]  /*02b0*/  LEA R4, P6, R7, UR4, 0x2 ;  /* 0x0000000407047c11 */ /* 0x000fc4000f8c10ff */
[-C--:B------:R-:W-:Y:S02]  /*02c0*/  ISETP.GE.AND P1, PT, R5, R24.reuse, PT ;  /* 0x000000180500720c */ /* 0x080fe40003f26270 */
[-C--:B------:R-:W-:Y:S02]  /*02d0*/  VIMNMX R6, PT, PT, R12, R17.reuse, !PT ;  /* 0x000000110c067248 */ /* 0x080fe40007fe0100 */
[----:B------:R-:W-:Y:S02]  /*02e0*/  LEA.HI.X R5, R7, UR5, R8, 0x2, P6 ;  /* 0x0000000507057c11 */ /* 0x000fe4000b0f1408 */
[----:B------:R-:W1:Y:S01]  /*02f0*/  @!P2 LDC.64 R8, c[0x0][0x398] ;  /* 0x0000e600ff08ab82 */ /* 0x000e620000000a00 */
[----:B------:R-:W-:Y:S02]  /*0300*/  ISETP.GE.AND P5, PT, R6, R24, PT ;  /* 0x000000180600720c */ /* 0x000fe40003fa6270 */
[-C--:B------:R-:W-:Y:S02]  /*0310*/  VIMNMX R6, PT, PT, R14, R17.reuse, !PT ;  /* 0x000000110e067248 */ /* 0x080fe40007fe0100 */
[----:B------:R-:W-:-:S02]  /*0320*/  VIMNMX R7, PT, PT, R15, R17, !PT ;  /* 0x000000110f077248 */ /* 0x000fc40007fe0100 */
[----:B------:R-:W-:Y:S02]  /*0330*/  VIMNMX R20, PT, PT, R16, R17, !PT ;  /* 0x0000001110147248 */ /* 0x000fe40007fe0100 */
[----:B------:R-:W-:Y:S01]  /*0340*/  IADD3 R22, P6, PT, R0, R19, RZ ;  /* 0x0000001300167210 */ /* 0x000fe20007fde0ff */
[----:B0-----:R-:W-:-:S03]  /*0350*/  @!P0 IMAD.WIDE R2, R25, 0x4, R2 ;  /* 0x0000000419028825 */ /* 0x001fc600078e0202 */
[----:B------:R-:W-:Y:S01]  /*0360*/  LEA.HI.X.SX32 R27, R19, RZ, 0x1, P6 ;  /* 0x000000ff131b7211 */ /* 0x000fe200030f0eff */
[----:B------:R-:W-:Y:S01]  /*0370*/  IMAD R19, R24, 0x10, R19 ;  /* 0x0000001018137824 */ /* 0x000fe200078e0213 */
[----:B------:R0:W-:Y:S01]  /*0380*/  @!P0 STG.E desc[UR6][R2.64], RZ ;  /* 0x000000ff02008986 */ /* 0x0001e2000c101906 */
[-C--:B------:R-:W-:Y:S01]  /*0390*/  ISETP.GE.AND P0, PT, R6, R24.reuse, PT ;  /* 0x000000180600720c */ /* 0x080fe20003f06270 */
[----:B------:R-:W-:Y:S01]  /*03a0*/  IMAD R25, R24, 0x10, R25 ;  /* 0x0000001018197824 */ /* 0x000fe200078e0219 */
[C---:B------:R-:W-:Y:S01]  /*03b0*/  LEA R6, P6, R22.reuse, UR4, 0x2 ;  /* 0x0000000416067c11 */ /* 0x040fe2000f8c10ff */
[----:B------:R2:W-:Y:S01]  /*03c0*/  @!P3 STG.E desc[UR6][R4.64+0x40], RZ ;  /* 0x000040ff0400b986 */ /* 0x0005e2000c101906 */
[-C--:B------:R-:W-:Y:S02]  /*03d0*/  ISETP.GE.AND P3, PT, R7, R24.reuse, PT ;  /* 0x000000180700720c */ /* 0x080fe40003f66270 */
[----:B------:R-:W-:Y:S01]  /*03e0*/  LEA.HI.X R7, R22, UR5, R27, 0x2, P6 ;  /* 0x0000000516077c11 */ /* 0x000fe2000b0f141b */
[----:B------:R2:W-:Y:S01]  /*03f0*/  @!P4 STG.E desc[UR6][R4.64+0x20], RZ ;  /* 0x000020ff0400c986 */ /* 0x0005e2000c101906 */
[----:B------:R-:W-:-:S02]  /*0400*/  ISETP.GE.AND P4, PT, R20, R24, PT ;  /* 0x000000181400720c */ /* 0x000fc40003f86270 */
[-C--:B0-----:R-:W-:Y:S01]  /*0410*/  VIMNMX R2, PT, PT, R10, R29.reuse, !PT ;  /* 0x0000001d0a027248 */ /* 0x081fe20007fe0100 */
[----:B------:R2:W-:Y:S01]  /*0420*/  @!P5 STG.E desc[UR6][R4.64+0x60], RZ ;  /* 0x000060ff0400d986 */ /* 0x0005e2000c101906 */
[-C--:B------:R-:W-:Y:S02]  /*0430*/  VIMNMX R3, PT, PT, R11, R29.reuse, !PT ;  /* 0x0000001d0b037248 */ /* 0x080fe40007fe0100 */
[-C--:B------:R-:W-:Y:S01]  /*0440*/  ISETP.GE.AND P5, PT, R2, R24.reuse, PT ;  /* 0x000000180200720c */ /* 0x080fe20003fa6270 */
[----:B------:R2:W-:Y:S01]  /*0450*/  @!P1 STG.E desc[UR6][R4.64+0x80], RZ ;  /* 0x000080ff04009986 */ /* 0x0005e2000c101906 */
[----:B------:R-:W-:Y:S02]  /*0460*/  ISETP.GE.AND P1, PT, R3, R24, PT ;  /* 0x000000180300720c */ /* 0x000fe40003f26270 */
[-C--:B------:R-:W-:Y:S01]  /*0470*/  VIMNMX R2, PT, PT, R12, R29.reuse, !PT ;  /* 0x0000001d0c027248 */ /* 0x080fe20007fe0100 */
[----:B------:R2:W-:Y:S01]  /*0480*/  @!P0 STG.E desc[UR6][R4.64+0xa0], RZ ;  /* 0x0000a0ff04008986 */ /* 0x0005e2000c101906 */
[----:B------:R-:W-:-:S02]  /*0490*/  VIMNMX R3, PT, PT, R13, R29, !PT ;  /* 0x0000001d0d037248 */ /* 0x000fc40007fe0100 */
[-C--:B------:R-:W-:Y:S01]  /*04a0*/  ISETP.GE.AND P0, PT, R2, R24.reuse, PT ;  /* 0x000000180200720c */ /* 0x080fe20003f06270 */
[----:B------:R2:W-:Y:S01]  /*04b0*/  @!P3 STG.E desc[UR6][R4.64+0xc0], RZ ;  /* 0x0000c0ff0400b986 */ /* 0x0005e2000c101906 */
[-C--:B------:R-:W-:Y:S01]  /*04c0*/  ISETP.GE.AND P3, PT, R3, R24.reuse, PT ;  /* 0x000000180300720c */ /* 0x080fe20003f66270 */
[----:B-1----:R-:W-:Y:S01]  /*04d0*/  @!P2 IMAD.WIDE R2, R21, 0x4, R8 ;  /* 0x000000041502a825 */ /* 0x002fe200078e0208 */
[-C--:B------:R-:W-:Y:S01]  /*04e0*/  VIMNMX R20, PT, PT, R14, R29.reuse, !PT ;  /* 0x0000001d0e147248 */ /* 0x080fe20007fe0100 */
[----:B------:R2:W-:Y:S01]  /*04f0*/  @!P4 STG.E desc[UR6][R4.64+0xe0], RZ ;  /* 0x0000e0ff0400c986 */ /* 0x0005e2000c101906 */
[-C--:B------:R-:W-:Y:S01]  /*0500*/  VIMNMX R8, PT, PT, R15, R29.reuse, !PT ;  /* 0x0000001d0f087248 */ /* 0x080fe20007fe0100 */
[----:B------:R-:W-:Y:S01]  /*0510*/  IMAD R21, R24, 0x10, R21 ;  /* 0x0000001018157824 */ /* 0x000fe200078e0215 */
[----:B------:R-:W-:Y:S01]  /*0520*/  VIMNMX R9, PT, PT, R16, R29, !PT ;  /* 0x0000001d10097248 */ /* 0x000fe20007fe0100 */
[----:B------:R2:W-:Y:S01]  /*0530*/  @!P2 STG.E desc[UR6][R2.64], RZ ;  /* 0x000000ff0200a986 */ /* 0x0005e2000c101906 */
[----:B------:R-:W-:-:S02]  /*0540*/  ISETP.GE.AND P4, PT, R20, R24, PT ;  /* 0x000000181400720c */ /* 0x000fc40003f86270 */
[-C--:B------:R-:W-:Y:S01]  /*0550*/  ISETP.GE.AND P6, PT, R8, R24.reuse, PT ;  /* 0x000000180800720c */ /* 0x080fe20003fc6270 */
[----:B------:R2:W-:Y:S01]  /*0560*/  @!P5 STG.E desc[UR6][R6.64+0x20], RZ ;  /* 0x000020ff0600d986 */ /* 0x0005e2000c101906 */
[----:B------:R-:W-:Y:S02]  /*0570*/  ISETP.GE.AND P2, PT, R9, R24, PT ;  /* 0x000000180900720c */ /* 0x000fe40003f46270 */
[----:B------:R-:W-:Y:S01]  /*0580*/  ISETP.NE.AND P5, PT, R18, 0x48, PT ;  /* 0x000000481200780c */ /* 0x000fe20003fa5270 */
[----:B------:R2:W-:Y:S04]  /*0590*/  @!P1 STG.E desc[UR6][R6.64+0x40], RZ ;  /* 0x000040ff06009986 */ /* 0x0005e8000c101906 */
[----:B------:R2:W-:Y:S04]  /*05a0*/  @!P0 STG.E desc[UR6][R6.64+0x60], RZ ;  /* 0x000060ff06008986 */ /* 0x0005e8000c101906 */
[----:B------:R2:W-:Y:S04]  /*05b0*/  @!P3 STG.E desc[UR6][R6.64+0x80], RZ ;  /* 0x000080ff0600b986 */ /* 0x0005e8000c101906 */
[----:B------:R2:W-:Y:S04]  /*05c0*/  @!P4 STG.E desc[UR6][R6.64+0xa0], RZ ;  /* 0x0000a0ff0600c986 */ /* 0x0005e8000c101906 */
[----:B------:R2:W-:Y:S04]  /*05d0*/  @!P6 STG.E desc[UR6][R6.64+0xc0], RZ ;  /* 0x0000c0ff0600e986 */ /* 0x0005e8000c101906 */
[----:B------:R2:W-:Y:S01]  /*05e0*/  @!P2 STG.E desc[UR6][R6.64+0xe0], RZ ;  /* 0x0000e0ff0600a986 */ /* 0x0005e2000c101906 */
[----:B------:R-:W-:Y:S05]  /*05f0*/  @!P5 EXIT ;  /* 0x000000000000d94d */ /* 0x000fea0003800000 */
[----:B------:R-:W-:Y:S01]  /*0600*/  VIADD R17, R17, 0x10 ;  /* 0x0000001011117836 */ /* 0x000fe20000000000 */
[----:B------:R-:W-:Y:S06]  /*0610*/  BRA `(.L_x_121) ;  /* 0xfffffff800e87947 */ /* 0x000fec000383ffff */
.L_x_120:
[----:B------:R-:W0:Y:S01]  /*0620*/  S2R R0, SR_TID.X ;  /* 0x0000000000007919 */ /* 0x000e220000002100 */
[----:B------:R-:W1:Y:S01]  /*0630*/  LDC R32, c[0x0][0x384] ;  /* 0x0000e100ff207b82 */ /* 0x000e620000000800 */
[----:B------:R-:W2:Y:S01]  /*0640*/  LDCU UR4, c[0x0][0x380] ;  /* 0x00007000ff0477ac */ /* 0x000ea20008000800 */
[----:B------:R-:W-:Y:S01]  /*0650*/  CS2R R28, SRZ ;  /* 0x00000000001c7805 */ /* 0x000fe2000001ff00 */
[----:B------:R-:W3:Y:S01]  /*0660*/  S2R R30, SR_TID.Y ;  /* 0x00000000001e7919 */ /* 0x000ee20000002200 */
[----:B------:R-:W-:Y:S02]  /*0670*/  CS2R R26, SRZ ;  /* 0x00000000001a7805 */ /* 0x000fe4000001ff00 */
[----:B------:R-:W-:Y:S02]  /*0680*/  CS2R R24, SRZ ;  /* 0x0000000000187805 */ /* 0x000fe4000001ff00 */
[----:B------:R-:W-:Y:S02]  /*0690*/  CS2R R22, SRZ ;  /* 0x0000000000167805 */ /* 0x000fe4000001ff00 */
[----:B------:R-:W-:-:S02]  /*06a0*/  CS2R R20, SRZ ;  /* 0x0000000000147805 */ /* 0x000fc4000001ff00 */
[----:B------:R-:W-:Y:S02]  /*06b0*/  CS2R R18, SRZ ;  /* 0x0000000000127805 */ /* 0x000fe4000001ff00 */
[----:B------:R-:W-:Y:S02]  /*06c0*/  CS2R R16, SRZ ;  /* 0x0000000000107805 */ /* 0x000fe4000001ff00 */
[----:B------:R-:W-:Y:S02]  /*06d0*/  CS2R R14, SRZ ;  /* 0x00000000000e7805 */ /* 0x000fe4000001ff00 */
[----:B------:R-:W-:Y:S02]  /*06e0*/  CS2R R12, SRZ ;  /* 0x00000000000c7805 */ /* 0x000fe4000001ff00 */
[----:B------:R-:W-:Y:S02]  /*06f0*/  CS2R R10, SRZ ;  /* 0x00000000000a7805 */ /* 0x000fe4000001ff00 */
[----:B------:R-:W-:Y:S01]  /*0700*/  CS2R R8, SRZ ;  /* 0x0000000000087805 */ /* 0x000fe2000001ff00 */
[----:B------:R-:W-:Y:S01]  /*0710*/  IMAD.MOV.U32 R51, RZ, RZ, RZ ;  /* 0x000000ffff337224 */ /* 0x000fe200078e00ff */
[----:B------:R-:W-:-:S02]  /*0720*/  CS2R R64, SRZ ;  /* 0x0000000000407805 */ /* 0x000fc4000001ff00 */
[----:B------:R-:W-:Y:S01]  /*0730*/  CS2R R62, SRZ ;  /* 0x00000000003e7805 */ /* 0x000fe2000001ff00 */
[----:B------:R-:W-:Y:S01]  /*0740*/  IMAD.MOV.U32 R61, RZ, RZ, RZ ;  /* 0x000000ffff3d7224 */ /* 0x000fe200078e00ff */
[----:B------:R-:W-:Y:S01]  /*0750*/  CS2R R68, SRZ ;  /* 0x0000000000447805 */ /* 0x000fe2000001ff00 */
[----:B--2---:R-:W-:Y:S01]  /*0760*/  UISETP.GT.AND UP0, UPT, UR4, URZ, UPT ;  /* 0x000000ff0400728c */ /* 0x004fe2000bf04270 */
[----:B------:R-:W-:Y:S01]  /*0770*/  IMAD.MOV.U32 R59, RZ, RZ, RZ ;  /* 0x000000ffff3b7224 */ /* 0x000fe200078e00ff */
[----:B------:R-:W-:Y:S01]  /*0780*/  CS2R R34, SRZ ;  /* 0x0000000000227805 */ /* 0x000fe2000001ff00 */
        /* <DEDUP_REMOVED lines=10> */
[----:B0-----:R-:W-:Y:S01]  /*0830*/  IMAD R31, R5, 0x40, R0 ;  /* 0x00000040051f7824 */ /* 0x001fe200078e0200 */
[----:B------:R-:W-:Y:S01]  /*0840*/  CS2R R46, SRZ ;  /* 0x00000000002e7805 */ /* 0x000fe2000001ff00 */
[----:B------:R-:W-:-:S02]  /*0850*/  IMAD.MOV.U32 R0, RZ, RZ, RZ ;  /* 0x000000ffff007224 */ /* 0x000fc400078e00ff */
[----:B---3--:R-:W-:Y:S02]  /*0860*/  IMAD R30, R67, 0x40, R30 ;  /* 0x00000040431e7824 */ /* 0x008fe400078e021e */
[----:B------:R-:W-:Y:S02]  /*0870*/  IMAD.MOV.U32 R79, RZ, RZ, RZ ;  /* 0x000000ffff4f7224 */ /* 0x000fe400078e00ff */
[----:B------:R-:W-:Y:S01]  /*0880*/  IMAD.MOV.U32 R77, RZ, RZ, RZ ;  /* 0x000000ffff4d7224 */ /* 0x000fe200078e00ff */
[----:B------:R-:W-:Y:S01]  /*0890*/  VIMNMX R3, PT, PT, R31, R30, !PT ;  /* 0x0000001e1f037248 */ /* 0x000fe20007fe0100 */
[----:B------:R-:W-:Y:S02]  /*08a0*/  IMAD.MOV.U32 R75, RZ, RZ, RZ ;  /* 0x000000ffff4b7224 */ /* 0x000fe400078e00ff */
[----:B------:R-:W-:Y:S01]  /*08b0*/  IMAD.MOV.U32 R73, RZ, RZ, RZ ;  /* 0x000000ffff497224 */ /* 0x000fe200078e00ff */
[----:B-1----:R-:W-:Y:S01]  /*08c0*/  ISETP.GE.AND P0, PT, R3, R32, PT ;  /* 0x000000200300720c */ /* 0x002fe20003f06270 */
[----:B------:R-:W-:-:S02]  /*08d0*/  IMAD.MOV.U32 R71, RZ, RZ, RZ ;  /* 0x000000ffff477224 */ /* 0x000fc400078e00ff */
[----:B------:R-:W-:Y:S02]  /*08e0*/  IMAD.MOV.U32 R85, RZ, RZ, RZ ;  /* 0x000000ffff557224 */ /* 0x000fe400078e00ff */
[----:B------:R-:W-:Y:S02]  /*08f0*/  IMAD.MOV.U32 R93, RZ, RZ, RZ ;  /* 0x000000ffff5d7224 */ /* 0x000fe400078e00ff */
[----:B------:R-:W-:Y:S02]  /*0900*/  IMAD.MOV.U32 R87, RZ, RZ, RZ ;  /* 0x000000ffff577224 */ /* 0x000fe400078e00ff */
[----:B------:R-:W-:Y:S02]  /*0910*/  IMAD.MOV.U32 R89, RZ, RZ, RZ ;  /* 0x000000ffff597224 */ /* 0x000fe400078e00ff */
[----:B------:R-:W-:Y:S02]  /*0920*/  IMAD.MOV.U32 R91, RZ, RZ, RZ ;  /* 0x000000ffff5b7224 */ /* 0x000fe400078e00ff */
[----:B------:R-:W0:Y:S01]  /*0930*/  @!P0 LDC.64 R2, c[0x0][0x398] ;  /* 0x0000e600ff028b82 */ /* 0x000e220000000a00 */
[----:B------:R-:W-:-:S02]  /*0940*/  IMAD.MOV.U32 R66, RZ, RZ, RZ ;  /* 0x000000ffff427224 */ /* 0x000fc400078e00ff */
[----:B------:R-:W-:Y:S02]  /*0950*/  IMAD.MOV.U32 R33, RZ, RZ, RZ ;  /* 0x000000ffff217224 */ /* 0x000fe400078e00ff */
[----:B------:R-:W-:Y:S02]  /*0960*/  VIADD R48, R30, 0x8 ;  /* 0x000000081e307836 */ /* 0x000fe40000000000 */
[----:B------:R-:W-:Y:S01]  /*0970*/  IMAD.MOV.U32 R49, RZ, RZ, RZ ;  /* 0x000000ffff317224 */ /* 0x000fe200078e00ff */
[----:B------:R-:W-:Y:S06]  /*0980*/  BRA.U !UP0, `(.L_x_122) ;  /* 0x00000009081c7547 */ /* 0x000fec000b800000 */
[----:B------:R-:W-:Y:S01]  /*0990*/  IMAD R67, R67, 0x40, R4 ;  /* 0x0000004043437824 */ /* 0x000fe200078e0204 */
[----:B------:R-:W-:Y:S01]  /*09a0*/  CS2R R28, SRZ ;  /* 0x00000000001c7805 */ /* 0x000fe2000001ff00 */
[----:B------:R-:W-:Y:S01]  /*09b0*/  IMAD R50, R5, 0x40, R50 ;  /* 0x0000004005327824 */ /* 0x000fe200078e0232 */
[----:B------:R-:W-:Y:S02]  /*09c0*/  CS2R R26, SRZ ;  /* 0x00000000001a7805 */ /* 0x000fe4000001ff00 */
        /* <DEDUP_REMOVED lines=30> */
[----:B------:R-:W-:Y:S01]  /*0bb0*/  UIADD3 UR4, UPT, UPT, -UR4, URZ, URZ ;  /* 0x000000ff04047290 */ /* 0x000fe2000fffe1ff */
[----:B------:R-:W-:Y:S01]  /*0bc0*/  IMAD.MOV.U32 R75, RZ, RZ, RZ ;  /* 0x000000ffff4b7224 */ /* 0x000fe200078e00ff */
[----:B------:R-:W1:Y:S01]  /*0bd0*/  LDCU UR5, c[0x0][0x38c] ;  /* 0x00007180ff0577ac */ /* 0x000e620008000800 */
[----:B------:R-:W-:-:S02]  /*0be0*/  IMAD.MOV.U32 R73, RZ, RZ, RZ ;  /* 0x000000ffff497224 */ /* 0x000fc400078e00ff */
[----:B------:R-:W-:Y:S02]  /*0bf0*/  IMAD.MOV.U32 R71, RZ, RZ, RZ ;  /* 0x000000ffff477224 */ /* 0x000fe400078e00ff */
[----:B------:R-:W-:Y:S02]  /*0c00*/  IMAD.MOV.U32 R85, RZ, RZ, RZ ;  /* 0x000000ffff557224 */ /* 0x000fe400078e00ff */
[----:B------:R-:W-:Y:S02]  /*0c10*/  IMAD.MOV.U32 R93, RZ, RZ, RZ ;  /* 0x000000ffff5d7224 */ /* 0x000fe400078e00ff */
[----:B------:R-:W-:Y:S02]  /*0c20*/  IMAD.MOV.U32 R87, RZ, RZ, RZ ;  /* 0x000000ffff577224 */ /* 0x000fe400078e00ff */
[----:B------:R-:W-:Y:S02]  /*0c30*/  IMAD.MOV.U32 R89, RZ, RZ, RZ ;  /* 0x000000ffff597224 */ /* 0x000fe400078e00ff */
[----:B------:R-:W-:-:S02]  /*0c40*/  IMAD.MOV.U32 R91, RZ, RZ, RZ ;  /* 0x000000ffff5b7224 */ /* 0x000fc400078e00ff */
[----:B------:R-:W-:Y:S02]  /*0c50*/  IMAD.MOV.U32 R66, RZ, RZ, RZ ;  /* 0x000000ffff427224 */ /* 0x000fe400078e00ff */
[----:B------:R-:W-:Y:S02]  /*0c60*/  IMAD.MOV.U32 R33, RZ, RZ, RZ ;  /* 0x000000ffff217224 */ /* 0x000fe400078e00ff */
[----:B-1----:R-:W-:-:S07]  /*0c70*/  IMAD.MOV.U32 R49, RZ, RZ, RZ ;  /* 0x000000ffff317224 */ /* 0x002fce00078e00ff */
.L_x_123:
[----:B------:R-:W1:Y:S02]  /*0c80*/  LDC.64 R6, c[0x0][0x390] ;  /* 0x0000e400ff067b82 */ /* 0x000e640000000a00 */
[----:B-1----:R-:W-:-:S04]  /*0c90*/  IMAD.WIDE R4, R50, 0x4, R6 ;  /* 0x0000000432047825 */ /* 0x002fc800078e0206 */
[C---:B------:R-:W-:Y:S01]  /*0ca0*/  IMAD.WIDE R6, R67.reuse, 0x4, R6 ;  /* 0x0000000443067825 */ /* 0x040fe200078e0206 */
[----:B------:R-:W2:Y:S04]  /*0cb0*/  LDG.E R52, desc[UR6][R4.64] ;  /* 0x0000000604347981 */ /* 0x000ea8000c1e1900 */
        /* <DEDUP_REMOVED lines=14> */
[----:B------:R-:W5:Y:S01]  /*0da0*/  LDG.E R90, desc[UR6][R6.64+0xe0] ;  /* 0x0000e006065a7981 */ /* 0x000f62000c1e1900 */
[----:B------:R-:W-:Y:S01]  /*0db0*/  UIADD3 UR4, UPT, UPT, UR4, 0x1, URZ ;  /* 0x0000000104047890 */ /* 0x000fe2000fffe0ff */
[----:B------:R-:W-:-:S02]  /*0dc0*/  VIADD R67, R67, UR5 ;  /* 0x0000000543437c36 */ /* 0x000fc40008000000 */
[----:B------:R-:W-:Y:S01]  /*0dd0*/  VIADD R50, R50, UR5 ;  /* 0x0000000532327c36 */ /* 0x000fe20008000000 */
[----:B------:R-:W-:Y:S01]  /*0de0*/  UISETP.NE.AND UP0, UPT, UR4, URZ, UPT ;  /* 0x000000ff0400728c */ /* 0x000fe2000bf05270 */
[-C--:B--2---:R-:W-:Y:S01]  /*0df0*/  FFMA R68, R52, R76.reuse, R68 ;  /* 0x0000004c34447223 */ /* 0x084fe20000000044 */
[-C--:B---3--:R-:W-:Y:S01]  /*0e00*/  FFMA R85, R54, R76.reuse, R85 ;  /* 0x0000004c36557223 */ /* 0x088fe20000000055 */
[-C--:B----4-:R-:W-:Y:S01]  /*0e10*/  FFMA R69, R56, R76.reuse, R69 ;  /* 0x0000004c38457223 */ /* 0x090fe20000000045 */
[-C--:B-----5:R-:W-:Y:S01]  /*0e20*/  FFMA R51, R58, R76.reuse, R51 ;  /* 0x0000004c3a337223 */ /* 0x0a0fe20000000033 */
[-C--:B------:R-:W-:Y:S01]  /*0e30*/  FFMA R0, R60, R76.reuse, R0 ;  /* 0x0000004c3c007223 */ /* 0x080fe20000000000 */
[-C--:B------:R-:W-:Y:S01]  /*0e40*/  FFMA R22, R70, R76.reuse, R22 ;  /* 0x0000004c46167223 */ /* 0x080fe20000000016 */
[-C--:B------:R-:W-:Y:S01]  /*0e50*/  FFMA R33, R72, R76.reuse, R33 ;  /* 0x0000004c48217223 */ /* 0x080fe20000000021 */
[----:B------:R-:W-:Y:S01]  /*0e60*/  FFMA R41, R74, R76, R41 ;  /* 0x0000004c4a297223 */ /* 0x000fe20000000029 */
[-C--:B------:R-:W-:Y:S01]  /*0e70*/  FFMA R66, R52, R78.reuse, R66 ;  /* 0x0000004e34427223 */ /* 0x080fe20000000042 */
[-C--:B------:R-:W-:Y:S01]  /*0e80*/  FFMA R71, R54, R78.reuse, R71 ;  /* 0x0000004e36477223 */ /* 0x080fe20000000047 */
[-C--:B------:R-:W-:Y:S01]  /*0e90*/  FFMA R53, R56, R78.reuse, R53 ;  /* 0x0000004e38357223 */ /* 0x080fe20000000035 */
[-C--:B------:R-:W-:Y:S01]  /*0ea0*/  FFMA R9, R58, R78.reuse, R9 ;  /* 0x0000004e3a097223 */ /* 0x080fe20000000009 */
        /* <DEDUP_REMOVED lines=52> */
[----:B------:R-:W-:Y:S06]  /*11f0*/  BRA.U UP0, `(.L_x_123) ;  /* 0xfffffff900a07547 */ /* 0x000fec000b83ffff */
.L_x_122:
[----:B------:R-:W1:Y:S01]  /*1200*/  LDCU.64 UR8, c[0x0][0x398] ;  /* 0x00007300ff0877ac */ /* 0x000e620008000a00 */
[C---:B------:R-:W-:Y:S01]  /*1210*/  VIADD R50, R30.reuse, 0x10 ;  /* 0x000000101e327836 */ /* 0x040fe20000000000 */
[C---:B------:R-:W-:Y:S01]  /*1220*/  VIMNMX R5, PT, PT, R31.reuse, R48, !PT ;  /* 0x000000301f057248 */ /* 0x040fe20007fe0100 */
[C---:B------:R-:W-:Y:S02]  /*1230*/  VIADD R52, R30.reuse, 0x18 ;  /* 0x000000181e347836 */ /* 0x040fe40000000000 */
[C---:B------:R-:W-:Y:S01]  /*1240*/  VIADD R70, R31.reuse, 0x8 ;  /* 0x000000081f467836 */ /* 0x040fe20000000000 */
[C---:B------:R-:W-:Y:S01]  /*1250*/  VIMNMX R7, PT, PT, R31.reuse, R50, !PT ;  /* 0x000000321f077248 */ /* 0x040fe20007fe0100 */
[-C--:B------:R-:W-:Y:S01]  /*1260*/  IMAD R67, R31, R32.reuse, RZ ;  /* 0x000000201f437224 */ /* 0x080fe200078e02ff */
[----:B------:R-:W-:Y:S01]  /*1270*/  ISETP.GE.AND P5, PT, R5, R32, PT ;  /* 0x000000200500720c */ /* 0x000fe20003fa6270 */
[C---:B------:R-:W-:Y:S01]  /*1280*/  VIADD R54, R30.reuse, 0x20 ;  /* 0x000000201e367836 */ /* 0x040fe20000000000 */
[----:B------:R-:W-:Y:S01]  /*1290*/  VIMNMX R4, PT, PT, R31, R52, !PT ;  /* 0x000000341f047248 */ /* 0x000fe20007fe0100 */
[C---:B------:R-:W-:Y:S01]  /*12a0*/  @!P0 IMAD.IADD R5, R30.reuse, 0x1, R67 ;  /* 0x000000011e058824 */ /* 0x040fe200078e0243 */
[----:B------:R-:W-:Y:S01]  /*12b0*/  ISETP.GE.AND P6, PT, R7, R32, PT ;  /* 0x000000200700720c */ /* 0x000fe20003fc6270 */
[C---:B------:R-:W-:Y:S01]  /*12c0*/  VIADD R56, R30.reuse, 0x28 ;  /* 0x000000281e387836 */ /* 0x040fe20000000000 */
[C---:B------:R-:W-:Y:S01]  /*12d0*/  VIMNMX R7, PT, PT, R30.reuse, R70, !PT ;  /* 0x000000461e077248 */ /* 0x040fe20007fe0100 */
[C---:B------:R-:W-:Y:S01]  /*12e0*/  VIADD R58, R30.reuse, 0x30 ;  /* 0x000000301e3a7836 */ /* 0x040fe20000000000 */
[C---:B------:R-:W-:Y:S01]  /*12f0*/  IADD3 R6, P2, PT, R30.reuse, R67, RZ ;  /* 0x000000431e067210 */ /* 0x040fe20007f5e0ff */
[----:B------:R-:W-:Y:S01]  /*1300*/  VIADD R60, R30, 0x38 ;  /* 0x000000381e3c7836 */ /* 0x000fe20000000000 */
[-C--:B------:R-:W-:Y:S01]  /*1310*/  ISETP.GE.AND P3, PT, R4, R32.reuse, PT ;  /* 0x000000200400720c */ /* 0x080fe20003f66270 */
[----:B0-----:R-:W-:Y:S01]  /*1320*/  @!P0 IMAD.WIDE R4, R5, 0x4, R2 ;  /* 0x0000000405048825 */ /* 0x001fe200078e0202 */
[----:B------:R-:W-:-:S02]  /*1330*/  ISETP.GE.AND P1, PT, R7, R32, PT ;  /* 0x000000200700720c */ /* 0x000fc40003f26270 */
[----:B------:R-:W-:Y:S02]  /*1340*/  VIMNMX R3, PT, PT, R31, R54, !PT ;  /* 0x000000361f037248 */ /* 0x000fe40007fe0100 */
[----:B------:R-:W-:Y:S01]  /*1350*/  LEA.HI.X.SX32 R7, R67, RZ, 0x1, P2 ;  /* 0x000000ff43077211 */ /* 0x000fe200010f0eff */
[----:B------:R0:W-:Y:S01]  /*1360*/  @!P0 STG.E desc[UR6][R4.64], R68 ;  /* 0x0000004404008986 */ /* 0x0001e2000c101906 */
[C---:B-1----:R-:W-:Y:S02]  /*1370*/  LEA R2, P2, R6.reuse, UR8, 0x2 ;  /* 0x0000000806027c11 */ /* 0x042fe4000f8410ff */
[----:B------:R-:W-:Y:S02]  /*1380*/  ISETP.GE.AND P4, PT, R3, R32, PT ;  /* 0x000000200300720c */ /* 0x000fe40003f86270 */
[----:B------:R-:W-:Y:S02]  /*1390*/  LEA.HI.X R3, R6, UR9, R7, 0x2, P2 ;  /* 0x0000000906037c11 */ /* 0x000fe400090f1407 */
[----:B------:R-:W-:-:S02]  /*13a0*/  VIMNMX R7, PT, PT, R31, R56, !PT ;  /* 0x000000381f077248 */ /* 0x000fc40007fe0100 */
[----:B------:R-:W-:Y:S01]  /*13b0*/  VIMNMX R6, PT, PT, R31, R58, !PT ;  /* 0x0000003a1f067248 */ /* 0x000fe20007fe0100 */
[----:B------:R1:W-:Y:S01]  /*13c0*/  @!P5 STG.E desc[UR6][R2.64+0x20], R66 ;  /* 0x000020420200d986 */ /* 0x0003e2000c101906 */
[-C--:B------:R-:W-:Y:S01]  /*13d0*/  ISETP.GE.AND P0, PT, R7, R32.reuse, PT ;  /* 0x000000200700720c */ /* 0x080fe20003f06270 */
[C---:B0-----:R-:W-:Y:S01]  /*13e0*/  VIADD R68, R31.reuse, 0x10 ;  /* 0x000000101f447836 */ /* 0x041fe20000000000 */
[----:B------:R-:W-:Y:S01]  /*13f0*/  ISETP.GE.AND P2, PT, R6, R32, PT ;  /* 0x000000200600720c */ /* 0x000fe20003f46270 */
[----:B------:R-:W-:Y:S01]  /*1400*/  IMAD R5, R32, 0x8, R67 ;  /* 0x0000000820057824 */ /* 0x000fe200078e0243 */
[----:B------:R-:W0:Y:S01]  /*1410*/  @!P1 LDC.64 R6, c[0x0][0x398] ;  /* 0x0000e600ff069b82 */ /* 0x000e220000000a00 */
[----:B------:R-:W-:Y:S01]  /*1420*/  VIMNMX R72, PT, PT, R31, R60, !PT ;  /* 0x0000003c1f487248 */ /* 0x000fe20007fe0100 */
[----:B------:R-:W-:Y:S01]  /*1430*/  @!P4 STG.E desc[UR6][R2.64+0x80], R91 ;  /* 0x0000805b0200c986 */ /* 0x000fe2000c101906 */
[----:B------:R-:W-:Y:S02]  /*1440*/  VIMNMX R4, PT, PT, R52, R70, !PT ;  /* 0x0000004634047248 */ /* 0x000fe40007fe0100 */
[----:B------:R-:W-:Y:S01]  /*1450*/  ISETP.GE.AND P5, PT, R72, R32, PT ;  /* 0x000000204800720c */ /* 0x000fe20003fa6270 */
[----:B------:R2:W-:Y:S01]  /*1460*/  @!P6 STG.E desc[UR6][R2.64+0x40], R64 ;  /* 0x000040400200e986 */ /* 0x0005e2000c101906 */
[----:B-1----:R-:W-:-:S02]  /*1470*/  VIMNMX R66, PT, PT, R30, R68, !PT ;  /* 0x000000441e427248 */ /* 0x002fc40007fe0100 */
[----:B------:R-:W-:Y:S01]  /*1480*/  VIMNMX R74, PT, PT, R48, R70, !PT ;  /* 0x00000046304a7248 */ /* 0x000fe20007fe0100 */
[----:B------:R1:W-:Y:S01]  /*1490*/  @!P0 STG.E desc[UR6][R2.64+0xa0], R89 ;  /* 0x0000a05902008986 */ /* 0x0003e2000c101906 */
[-C--:B------:R-:W-:Y:S02]  /*14a0*/  ISETP.GE.AND P0, PT, R66, R32.reuse, PT ;  /* 0x000000204200720c */ /* 0x080fe40003f06270 */
[-C--:B------:R-:W-:Y:S01]  /*14b0*/  ISETP.GE.AND P4, PT, R4, R32.reuse, PT ;  /* 0x000000200400720c */ /* 0x080fe20003f86270 */
[----:B------:R-:W-:Y:S01]  /*14c0*/  @!P2 STG.E desc[UR6][R2.64+0xc0], R87 ;  /* 0x0000c0570200a986 */ /* 0x000fe2000c101906 */
[----:B------:R-:W-:Y:S01]  /*14d0*/  @!P1 IMAD.IADD R4, R30, 0x1, R5 ;  /* 0x000000011e049824 */ /* 0x000fe200078e0205 */
[----:B------:R-:W-:Y:S02]  /*14e0*/  ISETP.GE.AND P6, PT, R74, R32, PT ;  /* 0x000000204a00720c */ /* 0x000fe40003fc6270 */
[----:B--2---:R-:W-:Y:S01]  /*14f0*/  IADD3 R64, P2, PT, R30, R5, RZ ;  /* 0x000000051e407210 */ /* 0x004fe20007f5e0ff */
[----:B------:R2:W-:Y:S01]  /*1500*/  @!P3 STG.E desc[UR6][R2.64+0x60], R62 ;  /* 0x0000603e0200b986 */ /* 0x0005e2000c101906 */
[----:B------:R-:W-:-:S02]  /*1510*/  VIMNMX R72, PT, PT, R50, R70, !PT ;  /* 0x0000004632487248 */ /* 0x000fc40007fe0100 */
[----:B------:R-:W-:Y:S01]  /*1520*/  LEA.HI.X.SX32 R5, R5, RZ, 0x1, P2 ;  /* 0x000000ff05057211 */ /* 0x000fe200010f0eff */
[----:B------:R3:W-:Y:S01]  /*1530*/  @!P5 STG.E desc[UR6][R2.64+0xe0], R93 ;  /* 0x0000e05d0200d986 */ /* 0x0007e2000c101906 */
[----:B0-----:R-:W-:Y:S01]  /*1540*/  @!P1 IMAD.WIDE R6, R4, 0x4, R6 ;  /* 0x0000000404069825 */ /* 0x001fe200078e0206 */
[----:B------:R-:W-:Y:S02]  /*1550*/  LEA R4, P2, R64, UR8, 0x2 ;  /* 0x0000000840047c11 */ /* 0x000fe4000f8410ff */
[-C--:B-1----:R-:W-:Y:S02]  /*1560*/  VIMNMX R89, PT, PT, R56, R70.reuse, !PT ;  /* 0x0000004638597248 */ /* 0x082fe40007fe0100 */
[----:B------:R-:W-:Y:S01]  /*1570*/  LEA.HI.X R5, R64, UR9, R5, 0x2, P2 ;  /* 0x0000000940057c11 */ /* 0x000fe200090f1405 */
[----:B------:R0:W-:Y:S01]  /*1580*/  @!P1 STG.E desc[UR6][R6.64], R85 ;  /* 0x0000005506009986 */ /* 0x0001e2000c101906 */
[----:B--2---:R-:W-:Y:S02]  /*1590*/  VIMNMX R62, PT, PT, R54, R70, !PT ;  /* 0x00000046363e7248 */ /* 0x004fe40007fe0100 */
[----:B------:R-:W-:Y:S01]  /*15a0*/  ISETP.GE.AND P2, PT, R89, R32, PT ;  /* 0x000000205900720c */ /* 0x000fe20003f46270 */
[----:B------:R1:W-:Y:S01]  /*15b0*/  @!P6 STG.E desc[UR6][R4.64+0x20], R71 ;  /* 0x000020470400e986 */ /* 0x0003e2000c101906 */
[----:B---3--:R-:W2:Y:S01]  /*15c0*/  @!P0 LDC.64 R2, c[0x0][0x398] ;  /* 0x0000e600ff028b82 */ /* 0x008ea20000000a00 */
[----:B------:R-:W-:-:S02]  /*15d0*/  VIMNMX R87, PT, PT, R60, R70, !PT ;  /* 0x000000463c577248 */ /* 0x000fc40007fe0100 */
[-C--:B------:R-:W-:Y:S01]  /*15e0*/  ISETP.GE.AND P5, PT, R62, R32.reuse, PT ;  /* 0x000000203e00720c */ /* 0x080fe20003fa6270 */
[----:B------:R-:W-:Y:S01]  /*15f0*/  @!P4 STG.E desc[UR6][R4.64+0x60], R75 ;  /* 0x0000604b0400c986 */ /* 0x000fe2000c101906 */
[----:B------:R-:W-:Y:S02]  /*1600*/  ISETP.GE.AND P6, PT, R87, R32, PT ;  /* 0x000000205700720c */ /* 0x000fe40003fc6270 */
[----:B------:R-:W-:Y:S01]  /*1610*/  VIMNMX R91, PT, PT, R58, R70, !PT ;  /* 0x000000463a5b7248 */ /* 0x000fe20007fe0100 */
[----:B0-----:R-:W-:Y:S01]  /*1620*/  VIADD R85, R31, 0x18 ;  /* 0x000000181f557836 */ /* 0x001fe20000000000 */
[----:B------:R-:W-:Y:S02]  /*1630*/  VIMNMX R87, PT, PT, R50, R68, !PT ;  /* 0x0000004432577248 */ /* 0x000fe40007fe0100 */
[-C--:B------:R-:W-:Y:S01]  /*1640*/  ISETP.GE.AND P3, PT, R72, R32.reuse, PT ;  /* 0x000000204800720c */ /* 0x080fe20003f66270 */
[----:B------:R-:W-:Y:S01]  /*1650*/  @!P2 STG.E desc[UR6][R4.64+0xa0], R79 ;  /* 0x0000a04f0400a986 */ /* 0x000fe2000c101906 */
[-C--:B------:R-:W-:Y:S01]  /*1660*/  ISETP.GE.AND P1, PT, R91, R32.reuse, PT ;  /* 0x000000205b00720c */ /* 0x080fe20003f26270 */
[--C-:B-1----:R-:W-:Y:S01]  /*1670*/  IMAD R71, R32, 0x10, R67.reuse ;  /* 0x0000001020477824 */ /* 0x102fe200078e0243 */
[----:B------:R-:W-:Y:S01]  /*1680*/  ISETP.GE.AND P4, PT, R87, R32, PT ;  /* 0x000000205700720c */ /* 0x000fe20003f86270 */
[----:B------:R-:W-:Y:S01]  /*1690*/  @!P5 STG.E desc[UR6][R4.64+0x80], R77 ;  /* 0x0000804d0400d986 */ /* 0x000fe2000c101906 */
[----:B------:R-:W-:Y:S01]  /*16a0*/  VIMNMX R87, PT, PT, R30, R85, !PT ;  /* 0x000000551e577248 */ /* 0x000fe20007fe0100 */
[----:B------:R-:W-:Y:S01]  /*16b0*/  IMAD R67, R32, 0x20, R67 ;  /* 0x0000002020437824 */ /* 0x000fe200078e0243 */
[----:B------:R-:W-:Y:S01]  /*16c0*/  VIMNMX R7, PT, PT, R52, R68, !PT ;  /* 0x0000004434077248 */ /* 0x000fe20007fe0100 */
[----:B------:R-:W-:Y:S01]  /*16d0*/  @!P6 STG.E desc[UR6][R4.64+0xe0], R83 ;  /* 0x0000e0530400e986 */ /* 0x000fe2000c101906 */
[----:B------:R-:W-:-:S02]  /*16e0*/  ISETP.GE.AND P2, PT, R87, R32, PT ;  /* 0x000000205700720c */ /* 0x000fc40003f46270 */
[----:B------:R-:W-:Y:S01]  /*16f0*/  ISETP.GE.AND P5, PT, R7, R32, PT ;  /* 0x000000200700720c */ /* 0x000fe20003fa6270 */
[----:B------:R0:W-:Y:S01]  /*1700*/  @!P3 STG.E desc[UR6][R4.64+0x40], R73 ;  /* 0x000040490400b986 */ /* 0x0001e2000c101906 */
[----:B------:R-:W-:Y:S01]  /*1710*/  @!P0 IMAD.IADD R7, R30, 0x1, R71 ;  /* 0x000000011e078824 */ /* 0x000fe200078e0247 */
[----:B------:R-:W-:Y:S02]  /*1720*/  VIMNMX R89, PT, PT, R48, R68, !PT ;  /* 0x0000004430597248 */ /* 0x000fe40007fe0100 */
[----:B------:R1:W-:Y:S01]  /*1730*/  @!P1 STG.E desc[UR6][R4.64+0xc0], R81 ;  /* 0x0000c05104009986 */ /* 0x0003e2000c101906 */
[----:B------:R-:W-:Y:S01]  /*1740*/  IADD3 R62, P1, PT, R30, R71, RZ ;  /* 0x000000471e3e7210 */ /* 0x000fe20007f3e0ff */
[----:B--2---:R-:W-:Y:S01]  /*1750*/  @!P0 IMAD.WIDE R6, R7, 0x4, R2 ;  /* 0x0000000407068825 */ /* 0x004fe200078e0202 */
[----:B------:R-:W-:Y:S02]  /*1760*/  ISETP.GE.AND P3, PT, R89, R32, PT ;  /* 0x000000205900720c */ /* 0x000fe40003f66270 */
[----:B------:R-:W-:Y:S01]  /*1770*/  LEA.HI.X.SX32 R3, R71, RZ, 0x1, P1 ;  /* 0x000000ff47037211 */ /* 0x000fe200008f0eff */
[----:B------:R-:W-:Y:S01]  /*1780*/  IMAD R71, R32, 0x8, R71 ;  /* 0x0000000820477824 */ /* 0x000fe200078e0247 */
[----:B------:R-:W-:Y:S01]  /*1790*/  LEA R2, P1, R62, UR8, 0x2 ;  /* 0x000000083e027c11 */ /* 0x000fe2000f8210ff */
[----:B------:R2:W-:Y:S01]  /*17a0*/  @!P0 STG.E desc[UR6][R6.64], R69 ;  /* 0x0000004506008986 */ /* 0x0005e2000c101906 */
[----:B0-----:R-:W-:-:S02]  /*17b0*/  VIMNMX R73, PT, PT, R54, R68, !PT ;  /* 0x0000004436497248 */ /* 0x001fc40007fe0100 */
[----:B------:R-:W-:Y:S01]  /*17c0*/  VIMNMX R75, PT, PT, R58, R68, !PT ;  /* 0x000000443a4b7248 */ /* 0x000fe20007fe0100 */
[----:B-1----:R-:W0:Y:S01]  /*17d0*/  @!P2 LDC.64 R4, c[0x0][0x398] ;  /* 0x0000e600ff04ab82 */ /* 0x002e220000000a00 */
[----:B------:R-:W-:Y:S02]  /*17e0*/  ISETP.GE.AND P6, PT, R73, R32, PT ;  /* 0x000000204900720c */ /* 0x000fe40003fc6270 */
[----:B------:R-:W-:Y:S02]  /*17f0*/  VIMNMX R73, PT, PT, R56, R68, !PT ;  /* 0x0000004438497248 */ /* 0x000fe40007fe0100 */
[----:B------:R-:W-:Y:S02]  /*1800*/  LEA.HI.X R3, R62, UR9, R3, 0x2, P1 ;  /* 0x000000093e037c11 */ /* 0x000fe400088f1403 */
[-C--:B------:R-:W-:Y:S01]  /*1810*/  ISETP.GE.AND P0, PT, R73, R32.reuse, PT ;  /* 0x000000204900720c */ /* 0x080fe20003f06270 */
[----:B--2---:R-:W-:Y:S01]  /*1820*/  VIADD R69, R31, 0x20 ;  /* 0x000000201f457836 */ /* 0x004fe20000000000 */
[----:B------:R-:W-:Y:S01]  /*1830*/  ISETP.GE.AND P1, PT, R75, R32, PT ;  /* 0x000000204b00720c */ /* 0x000fe20003f26270 */
[----:B------:R1:W-:Y:S01]  /*1840*/  @!P3 STG.E desc[UR6][R2.64+0x20], R53 ;  /* 0x000020350200b986 */ /* 0x0003e2000c101906 */
[----:B------:R-:W-:-:S02]  /*1850*/  VIMNMX R73, PT, PT, R60, R68, !PT ;  /* 0x000000443c497248 */ /* 0x000fc40007fe0100 */
[-C--:B------:R-:W-:Y:S01]  /*1860*/  VIMNMX R7, PT, PT, R52, R85.reuse, !PT ;  /* 0x0000005534077248 */ /* 0x080fe20007fe0100 */
[----:B------:R-:W-:Y:S01]  /*1870*/  @!P6 STG.E desc[UR6][R2.64+0x80], R59 ;  /* 0x0000803b0200e986 */ /* 0x000fe2000c101906 */
[-C--:B------:R-:W-:Y:S02]  /*1880*/  ISETP.GE.AND P3, PT, R73, R32.reuse, PT ;  /* 0x000000204900720c */ /* 0x080fe40003f66270 */
[----:B------:R-:W-:Y:S01]  /*1890*/  ISETP.GE.AND P6, PT, R7, R32, PT ;  /* 0x000000200700720c */ /* 0x000fe20003fc6270 */
[----:B------:R2:W-:Y:S01]  /*18a0*/  @!P5 STG.E desc[UR6][R2.64+0x60], R57 ;  /* 0x000060390200d986 */ /* 0x0005e2000c101906 */
[----:B------:R-:W-:Y:S01]  /*18b0*/  @!P2 IMAD.IADD R7, R30, 0x1, R71 ;  /* 0x000000011e07a824 */ /* 0x000fe200078e0247 */
[----:B------:R-:W-:Y:S02]  /*18c0*/  VIMNMX R75, PT, PT, R48, R85, !PT ;  /* 0x00000055304b7248 */ /* 0x000fe40007fe0100 */
[----:B-1----:R-:W-:Y:S01]  /*18d0*/  VIMNMX R53, PT, PT, R30, R69, !PT ;  /* 0x000000451e357248 */ /* 0x002fe20007fe0100 */
[----:B------:R-:W-:Y:S01]  /*18e0*/  @!P0 STG.E desc[UR6][R2.64+0xa0], R61 ;  /* 0x0000a03d02008986 */ /* 0x000fe2000c101906 */
[----:B0-----:R-:W-:Y:S01]  /*18f0*/  @!P2 IMAD.WIDE R6, R7, 0x4, R4 ;  /* 0x000000040706a825 */ /* 0x001fe200078e0204 */
[----:B------:R-:W-:-:S02]  /*1900*/  VIMNMX R73, PT, PT, R50, R85, !PT ;  /* 0x0000005532497248 */ /* 0x000fc40007fe0100 */
[-C--:B------:R-:W-:Y:S01]  /*1910*/  ISETP.GE.AND P0, PT, R53, R32.reuse, PT ;  /* 0x000000203500720c */ /* 0x080fe20003f06270 */
[----:B------:R-:W-:Y:S01]  /*1920*/  @!P1 STG.E desc[UR6][R2.64+0xc0], R63 ;  /* 0x0000c03f02009986 */ /* 0x000fe2000c101906 */
[----:B------:R-:W-:Y:S02]  /*1930*/  VIMNMX R53, PT, PT, R54, R85, !PT ;  /* 0x0000005536357248 */ /* 0x000fe40007fe0100 */
[----:B--2---:R-:W-:Y:S01]  /*1940*/  IADD3 R57, P1, PT, R30, R71, RZ ;  /* 0x000000471e397210 */ /* 0x004fe20007f3e0ff */
[----:B------:R0:W-:Y:S01]  /*1950*/  @!P4 STG.E desc[UR6][R2.64+0x40], R55 ;  /* 0x000040370200c986 */ /* 0x0001e2000c101906 */
[-C--:B------:R-:W-:Y:S02]  /*1960*/  ISETP.GE.AND P4, PT, R75, R32.reuse, PT ;  /* 0x000000204b00720c */ /* 0x080fe40003f86270 */
[----:B------:R-:W-:Y:S01]  /*1970*/  LEA.HI.X.SX32 R62, R71, RZ, 0x1, P1 ;  /* 0x000000ff473e7211 */ /* 0x000fe200008f0eff */
[----:B------:R1:W-:Y:S01]  /*1980*/  @!P3 STG.E desc[UR6][R2.64+0xe0], R65 ;  /* 0x0000e0410200b986 */ /* 0x0003e2000c101906 */
[----:B------:R-:W-:-:S02]  /*1990*/  ISETP.GE.AND P1, PT, R53, R32, PT ;  /* 0x000000203500720c */ /* 0x000fc40003f26270 */
[-C--:B------:R-:W-:Y:S01]  /*19a0*/  VIMNMX R53, PT, PT, R56, R85.reuse, !PT ;  /* 0x0000005538357248 */ /* 0x080fe20007fe0100 */
[----:B------:R2:W-:Y:S01]  /*19b0*/  @!P2 STG.E desc[UR6][R6.64], R51 ;  /* 0x000000330600a986 */ /* 0x0005e2000c101906 */
[----:B------:R-:W-:Y:S02]  /*19c0*/  LEA R4, P3, R57, UR8, 0x2 ;  /* 0x0000000839047c11 */ /* 0x000fe4000f8610ff */
[-C--:B------:R-:W-:Y:S02]  /*19d0*/  ISETP.GE.AND P2, PT, R53, R32.reuse, PT ;  /* 0x000000203500720c */ /* 0x080fe40003f46270 */
[----:B0-----:R-:W-:Y:S02]  /*19e0*/  VIMNMX R55, PT, PT, R58, R85, !PT ;  /* 0x000000553a377248 */ /* 0x001fe40007fe0100 */
[----:B------:R-:W-:Y:S01]  /*19f0*/  LEA.HI.X R5, R57, UR9, R62, 0x2, P3 ;  /* 0x0000000939057c11 */ /* 0x000fe200098f143e */
[----:B-1----:R-:W0:Y:S01]  /*1a00*/  @!P0 LDC.64 R2, c[0x0][0x398] ;  /* 0x0000e600ff028b82 */ /* 0x002e220000000a00 */
[----:B------:R-:W-:-:S02]  /*1a10*/  ISETP.GE.AND P3, PT, R55, R32, PT ;  /* 0x000000203700720c */ /* 0x000fc40003f66270 */
[----:B------:R-:W-:Y:S01]  /*1a20*/  VIMNMX R85, PT, PT, R60, R85, !PT ;  /* 0x000000553c557248 */ /* 0x000fe20007fe0100 */
[----:B--2---:R-:W-:Y:S01]  /*1a30*/  VIADD R51, R31, 0x28 ;  /* 0x000000281f337836 */ /* 0x004fe20000000000 */
[----:B------:R1:W-:Y:S01]  /*1a40*/  @!P4 STG.E desc[UR6][R4.64+0x20], R9 ;  /* 0x000020090400c986 */ /* 0x0003e2000c101906 */
[-C--:B------:R-:W-:Y:S02]  /*1a50*/  ISETP.GE.AND P5, PT, R73, R32.reuse, PT ;  /* 0x000000204900720c */ /* 0x080fe40003fa6270 */
[-C--:B------:R-:W-:Y:S01]  /*1a60*/  ISETP.GE.AND P4, PT, R85, R32.reuse, PT ;  /* 0x000000205500720c */ /* 0x080fe20003f86270 */
[----:B------:R-:W-:Y:S01]  /*1a70*/  @!P2 STG.E desc[UR6][R4.64+0xa0], R17 ;  /* 0x0000a0110400a986 */ /* 0x000fe2000c101906 */
[-C--:B------:R-:W-:Y:S02]  /*1a80*/  VIMNMX R7, PT, PT, R52, R69.reuse, !PT ;  /* 0x0000004534077248 */ /* 0x080fe40007fe0100 */
[-C--:B------:R-:W-:Y:S01]  /*1a90*/  VIMNMX R53, PT, PT, R48, R69.reuse, !PT ;  /* 0x0000004530357248 */ /* 0x080fe20007fe0100 */
[----:B------:R-:W-:Y:S01]  /*1aa0*/  @!P1 STG.E desc[UR6][R4.64+0x80], R15 ;  /* 0x0000800f04009986 */ /* 0x000fe2000c101906 */
[----:B------:R-:W-:Y:S01]  /*1ab0*/  ISETP.GE.AND P1, PT, R7, R32, PT ;  /* 0x000000200700720c */ /* 0x000fe20003f26270 */
[----:B------:R-:W-:Y:S01]  /*1ac0*/  @!P0 IMAD.IADD R7, R30, 0x1, R67 ;  /* 0x000000011e078824 */ /* 0x000fe200078e0243 */
[----:B------:R-:W-:Y:S01]  /*1ad0*/  VIMNMX R55, PT, PT, R50, R69, !PT ;  /* 0x0000004532377248 */ /* 0x000fe20007fe0100 */
[----:B------:R2:W-:Y:S01]  /*1ae0*/  @!P6 STG.E desc[UR6][R4.64+0x60], R13 ;  /* 0x0000600d0400e986 */ /* 0x0005e2000c101906 */
[----:B-1----:R-:W-:-:S02]  /*1af0*/  VIMNMX R9, PT, PT, R30, R51, !PT ;  /* 0x000000331e097248 */ /* 0x002fc40007fe0100 */
[-C--:B------:R-:W-:Y:S01]  /*1b00*/  ISETP.GE.AND P6, PT, R55, R32.reuse, PT ;  /* 0x000000203700720c */ /* 0x080fe20003fc6270 */
[----:B------:R-:W-:Y:S01]  /*1b10*/  @!P3 STG.E desc[UR6][R4.64+0xc0], R19 ;  /* 0x0000c0130400b986 */ /* 0x000fe2000c101906 */
[-C--:B------:R-:W-:Y:S02]  /*1b20*/  ISETP.GE.AND P2, PT, R9, R32.reuse, PT ;  /* 0x000000200900720c */ /* 0x080fe40003f46270 */
[----:B------:R-:W-:Y:S01]  /*1b30*/  VIMNMX R9, PT, PT, R54, R69, !PT ;  /* 0x0000004536097248 */ /* 0x000fe20007fe0100 */
[----:B------:R1:W-:Y:S01]  /*1b40*/  @!P5 STG.E desc[UR6][R4.64+0x40], R11 ;  /* 0x0000400b0400d986 */ /* 0x0003e2000c101906 */
[----:B0-----:R-:W-:Y:S01]  /*1b50*/  @!P0 IMAD.WIDE R6, R7, 0x4, R2 ;  /* 0x0000000407068825 */ /* 0x001fe200078e0202 */
[-C--:B------:R-:W-:Y:S02]  /*1b60*/  ISETP.GE.AND P5, PT, R53, R32.reuse, PT ;  /* 0x000000203500720c */ /* 0x080fe40003fa6270 */
[----:B--2---:R-:W-:Y:S01]  /*1b70*/  IADD3 R13, P3, PT, R30, R67, RZ ;  /* 0x000000431e0d7210 */ /* 0x004fe20007f7e0ff */
[----:B------:R0:W-:Y:S03]  /*1b80*/  @!P4 STG.E desc[UR6][R4.64+0xe0], R21 ;  /* 0x0000e0150400c986 */ /* 0x0001e6000c101906 */
[----:B------:R-:W-:Y:S01]  /*1b90*/  LEA.HI.X.SX32 R62, R67, RZ, 0x1, P3 ;  /* 0x000000ff433e7211 */ /* 0x000fe200018f0eff */
[----:B------:R2:W-:Y:S01]  /*1ba0*/  @!P0 STG.E desc[UR6][R6.64], R0 ;  /* 0x0000000006008986 */ /* 0x0005e2000c101906 */
[----:B------:R-:W-:-:S02]  /*1bb0*/  ISETP.GE.AND P3, PT, R9, R32, PT ;  /* 0x000000200900720c */ /* 0x000fc40003f66270 */
[-C--:B------:R-:W-:Y:S02]  /*1bc0*/  VIMNMX R9, PT, PT, R56, R69.reuse, !PT ;  /* 0x0000004538097248 */ /* 0x080fe40007fe0100 */
[----:B------:R-:W-:Y:S02]  /*1bd0*/  LEA R2, P4, R13, UR8, 0x2 ;  /* 0x000000080d027c11 */ /* 0x000fe4000f8810ff */
[-C--:B-1----:R-:W-:Y:S01]  /*1be0*/  VIMNMX R11, PT, PT, R58, R69.reuse, !PT ;  /* 0x000000453a0b7248 */ /* 0x082fe20007fe0100 */
[----:B0-----:R-:W0:Y:S01]  /*1bf0*/  @!P2 LDC.64 R4, c[0x0][0x398] ;  /* 0x0000e600ff04ab82 */ /* 0x001e220000000a00 */
[-C--:B------:R-:W-:Y:S02]  /*1c00*/  ISETP.GE.AND P0, PT, R9, R32.reuse, PT ;  /* 0x000000200900720c */ /* 0x080fe40003f06270 */
[----:B------:R-:W-:Y:S01]  /*1c10*/  LEA.HI.X R3, R13, UR9, R62, 0x2, P4 ;  /* 0x000000090d037c11 */ /* 0x000fe2000a0f143e */
[----:B------:R-:W-:Y:S01]  /*1c20*/  VIADD R13, R31, 0x30 ;  /* 0x000000301f0d7836 */ /* 0x000fe20000000000 */
[----:B------:R-:W-:Y:S01]  /*1c30*/  ISETP.GE.AND P4, PT, R11, R32, PT ;  /* 0x000000200b00720c */ /* 0x000fe20003f86270 */
[----:B------:R-:W-:Y:S01]  /*1c40*/  VIADD R31, R31, 0x38 ;  /* 0x000000381f1f7836 */ /* 0x000fe20000000000 */
[----:B------:R-:W-:Y:S01]  /*1c50*/  VIMNMX R69, PT, PT, R60, R69, !PT ;  /* 0x000000453c457248 */ /* 0x000fe20007fe0100 */
[----:B------:R-:W-:Y:S01]  /*1c60*/  @!P5 STG.E desc[UR6][R2.64+0x20], R8 ;  /* 0x000020080200d986 */ /* 0x000fe2000c101906 */
[----:B------:R-:W-:-:S02]  /*1c70*/  VIMNMX R11, PT, PT, R50, R51, !PT ;  /* 0x00000033320b7248 */ /* 0x000fc40007fe0100 */
[----:B------:R-:W-:Y:S01]  /*1c80*/  VIMNMX R9, PT, PT, R48, R51, !PT ;  /* 0x0000003330097248 */ /* 0x000fe20007fe0100 */
[----:B------:R-:W-:Y:S01]  /*1c90*/  @!P1 STG.E desc[UR6][R2.64+0x60], R12 ;  /* 0x0000600c02009986 */ /* 0x000fe2000c101906 */
[-C--:B------:R-:W-:Y:S02]  /*1ca0*/  ISETP.GE.AND P5, PT, R69, R32.reuse, PT ;  /* 0x000000204500720c */ /* 0x080fe40003fa6270 */
[-C--:B------:R-:W-:Y:S01]  /*1cb0*/  ISETP.GE.AND P1, PT, R11, R32.reuse, PT ;  /* 0x000000200b00720c */ /* 0x080fe20003f26270 */
[----:B------:R-:W-:Y:S01]  /*1cc0*/  @!P6 STG.E desc[UR6][R2.64+0x40], R10 ;  /* 0x0000400a0200e986 */ /* 0x000fe2000c101906 */
[----:B------:R-:W-:Y:S02]  /*1cd0*/  VIMNMX R11, PT, PT, R30, R13, !PT ;  /* 0x0000000d1e0b7248 */ /* 0x000fe40007fe0100 */
[-C--:B------:R-:W-:Y:S01]  /*1ce0*/  ISETP.GE.AND P6, PT, R9, R32.reuse, PT ;  /* 0x000000200900720c */ /* 0x080fe20003fc6270 */
[----:B------:R-:W-:Y:S01]  /*1cf0*/  @!P0 STG.E desc[UR6][R2.64+0xa0], R16 ;  /* 0x0000a01002008986 */ /* 0x000fe2000c101906 */
[-C--:B--2---:R-:W-:Y:S01]  /*1d00*/  VIMNMX R7, PT, PT, R52, R51.reuse, !PT ;  /* 0x0000003334077248 */ /* 0x084fe20007fe0100 */
[----:B------:R-:W-:Y:S01]  /*1d10*/  IMAD R9, R32, 0x8, R67 ;  /* 0x0000000820097824 */ /* 0x000fe200078e0243 */
[-C--:B------:R-:W-:Y:S01]  /*1d20*/  ISETP.GE.AND P0, PT, R11, R32.reuse, PT ;  /* 0x000000200b00720c */ /* 0x080fe20003f06270 */
[----:B------:R-:W-:Y:S01]  /*1d30*/  @!P3 STG.E desc[UR6][R2.64+0x80], R14 ;  /* 0x0000800e0200b986 */ /* 0x000fe2000c101906 */
[-C--:B------:R-:W-:Y:S01]  /*1d40*/  ISETP.GE.AND P3, PT, R7, R32.reuse, PT ;  /* 0x000000200700720c */ /* 0x080fe20003f66270 */
[----:B------:R-:W-:Y:S01]  /*1d50*/  @!P2 IMAD.IADD R7, R30, 0x1, R9 ;  /* 0x000000011e07a824 */ /* 0x000fe200078e0209 */
[----:B------:R-:W-:Y:S01]  /*1d60*/  VIMNMX R11, PT, PT, R54, R51, !PT ;  /* 0x00000033360b7248 */ /* 0x000fe20007fe0100 */
[----:B------:R-:W-:Y:S01]  /*1d70*/  @!P4 STG.E desc[UR6][R2.64+0xc0], R18 ;  /* 0x0000c0120200c986 */ /* 0x000fe2000c101906 */
[----:B------:R-:W-:Y:S01]  /*1d80*/  IADD3 R0, P4, PT, R30, R9, RZ ;  /* 0x000000091e007210 */ /* 0x000fe20007f9e0ff */
[----:B0-----:R-:W-:Y:S01]  /*1d90*/  @!P2 IMAD.WIDE R6, R7, 0x4, R4 ;  /* 0x000000040706a825 */ /* 0x001fe200078e0204 */
[----:B------:R-:W-:Y:S01]  /*1da0*/  VIMNMX R15, PT, PT, R58, R13, !PT ;  /* 0x0000000d3a0f7248 */ /* 0x000fe20007fe0100 */
[----:B------:R0:W-:Y:S01]  /*1db0*/  @!P5 STG.E desc[UR6][R2.64+0xe0], R20 ;  /* 0x0000e0140200d986 */ /* 0x0001e2000c101906 */
[----:B------:R-:W-:Y:S01]  /*1dc0*/  LEA.HI.X.SX32 R5, R9, RZ, 0x1, P4 ;  /* 0x000000ff09057211 */ /* 0x000fe200020f0eff */
[----:B------:R-:W-:Y:S01]  /*1dd0*/  IMAD R67, R32, 0x10, R67 ;  /* 0x0000001020437824 */ /* 0x000fe200078e0243 */
[----:B------:R-:W-:Y:S01]  /*1de0*/  LEA R4, P5, R0, UR8, 0x2 ;  /* 0x0000000800047c11 */ /* 0x000fe2000f8a10ff */
[----:B------:R1:W-:Y:S01]  /*1df0*/  @!P2 STG.E desc[UR6][R6.64], R22 ;  /* 0x000000160600a986 */ /* 0x0003e2000c101906 */
[----:B------:R-:W-:-:S02]  /*1e00*/  ISETP.GE.AND P4, PT, R11, R32, PT ;  /* 0x000000200b00720c */ /* 0x000fc40003f86270 */
[----:B------:R-:W-:Y:S02]  /*1e10*/  VIMNMX R9, PT, PT, R56, R51, !PT ;  /* 0x0000003338097248 */ /* 0x000fe40007fe0100 */
[----:B------:R-:W-:Y:S02]  /*1e20*/  LEA.HI.X R5, R0, UR9, R5, 0x2, P5 ;  /* 0x0000000900057c11 */ /* 0x000fe4000a8f1405 */
[-C--:B------:R-:W-:Y:S01]  /*1e30*/  ISETP.GE.AND P5, PT, R9, R32.reuse, PT ;  /* 0x000000200900720c */ /* 0x080fe20003fa6270 */
[----:B0-----:R-:W0:Y:S01]  /*1e40*/  @!P0 LDC.64 R2, c[0x0][0x398] ;  /* 0x0000e600ff028b82 */ /* 0x001e220000000a00 */
[----:B------:R-:W-:Y:S01]  /*1e50*/  VIMNMX R9, PT, PT, R48, R13, !PT ;  /* 0x0000000d30097248 */ /* 0x000fe20007fe0100 */
[----:B------:R-:W-:Y:S01]  /*1e60*/  @!P1 STG.E desc[UR6][R4.64+0x40], R24 ;  /* 0x0000401804009986 */ /* 0x000fe2000c101906 */
[-C--:B------:R-:W-:Y:S02]  /*1e70*/  VIMNMX R11, PT, PT, R58, R51.reuse, !PT ;  /* 0x000000333a0b7248 */ /* 0x080fe40007fe0100 */
[----:B------:R-:W-:Y:S01]  /*1e80*/  VIMNMX R51, PT, PT, R60, R51, !PT ;  /* 0x000000333c337248 */ /* 0x000fe20007fe0100 */
[----:B------:R-:W-:Y:S01]  /*1e90*/  @!P6 STG.E desc[UR6][R4.64+0x20], R23 ;  /* 0x000020170400e986 */ /* 0x000fe2000c101906 */
[----:B------:R-:W-:-:S02]  /*1ea0*/  ISETP.GE.AND P1, PT, R9, R32, PT ;  /* 0x000000200900720c */ /* 0x000fc40003f26270 */
[-C--:B------:R-:W-:Y:S01]  /*1eb0*/  ISETP.GE.AND P2, PT, R11, R32.reuse, PT ;  /* 0x000000200b00720c */ /* 0x080fe20003f46270 */
[----:B------:R-:W-:Y:S01]  /*1ec0*/  @!P4 STG.E desc[UR6][R4.64+0x80], R26 ;  /* 0x0000801a0400c986 */ /* 0x000fe2000c101906 */
[----:B------:R-:W-:Y:S02]  /*1ed0*/  VIMNMX R9, PT, PT, R30, R31, !PT ;  /* 0x0000001f1e097248 */ /* 0x000fe40007fe0100 */
[-C--:B------:R-:W-:Y:S01]  /*1ee0*/  ISETP.GE.AND P6, PT, R51, R32.reuse, PT ;  /* 0x000000203300720c */ /* 0x080fe20003fc6270 */
[----:B------:R-:W-:Y:S01]  /*1ef0*/  @!P5 STG.E desc[UR6][R4.64+0xa0], R27 ;  /* 0x0000a01b0400d986 */ /* 0x000fe2000c101906 */
[----:B------:R-:W-:Y:S02]  /*1f00*/  ISETP.GE.AND P4, PT, R9, R32, PT ;  /* 0x000000200900720c */ /* 0x000fe40003f86270 */
[-C--:B-1----:R-:W-:Y:S01]  /*1f10*/  VIMNMX R7, PT, PT, R52, R13.reuse, !PT ;  /* 0x0000000d34077248 */ /* 0x082fe20007fe0100 */
[----:B------:R-:W-:Y:S01]  /*1f20*/  @!P3 STG.E desc[UR6][R4.64+0x60], R25 ;  /* 0x000060190400b986 */ /* 0x000fe2000c101906 */
[----:B------:R-:W-:-:S02]  /*1f30*/  VIMNMX R9, PT, PT, R54, R13, !PT ;  /* 0x0000000d36097248 */ /* 0x000fc40007fe0100 */
[-C--:B------:R-:W-:Y:S01]  /*1f40*/  ISETP.GE.AND P5, PT, R7, R32.reuse, PT ;  /* 0x000000200700720c */ /* 0x080fe20003fa6270 */
[C---:B------:R-:W-:Y:S01]  /*1f50*/  @!P0 IMAD.IADD R7, R30.reuse, 0x1, R67 ;  /* 0x000000011e078824 */ /* 0x040fe200078e0243 */
[----:B------:R-:W-:Y:S01]  /*1f60*/  @!P2 STG.E desc[UR6][R4.64+0xc0], R28 ;  /* 0x0000c01c0400a986 */ /* 0x000fe2000c101906 */
[----:B------:R-:W-:Y:S02]  /*1f70*/  IADD3 R0, P2, PT, R30, R67, RZ ;  /* 0x000000431e007210 */ /* 0x000fe40007f5e0ff */
[----:B0-----:R-:W-:Y:S01]  /*1f80*/  @!P0 IMAD.WIDE R2, R7, 0x4, R2 ;  /* 0x0000000407028825 */ /* 0x001fe200078e0202 */
[----:B------:R-:W-:Y:S01]  /*1f90*/  @!P6 STG.E desc[UR6][R4.64+0xe0], R29 ;  /* 0x0000e01d0400e986 */ /* 0x000fe2000c101906 */
[----:B------:R-:W-:Y:S02]  /*1fa0*/  ISETP.GE.AND P6, PT, R9, R32, PT ;  /* 0x000000200900720c */ /* 0x000fe40003fc6270 */
[----:B------:R-:W0:Y:S01]  /*1fb0*/  @!P4 LDC.64 R8, c[0x0][0x398] ;  /* 0x0000e600ff08cb82 */ /* 0x000e220000000a00 */
[----:B------:R-:W-:Y:S01]  /*1fc0*/  LEA.HI.X.SX32 R7, R67, RZ, 0x1, P2 ;  /* 0x000000ff43077211 */ /* 0x000fe200010f0eff */
[----:B------:R1:W-:Y:S01]  /*1fd0*/  @!P0 STG.E desc[UR6][R2.64], R33 ;  /* 0x0000002102008986 */ /* 0x0003e2000c101906 */
[----:B------:R-:W-:Y:S01]  /*1fe0*/  VIMNMX R11, PT, PT, R50, R13, !PT ;  /* 0x0000000d320b7248 */ /* 0x000fe20007fe0100 */
[----:B------:R-:W-:Y:S01]  /*1ff0*/  IMAD R67, R32, 0x8, R67 ;  /* 0x0000000820437824 */ /* 0x000fe200078e0243 */
[----:B------:R-:W-:-:S02]  /*2000*/  LEA R6, P2, R0, UR8, 0x2 ;  /* 0x0000000800067c11 */ /* 0x000fc4000f8410ff */
[-C--:B------:R-:W-:Y:S02]  /*2010*/  ISETP.GE.AND P3, PT, R11, R32.reuse, PT ;  /* 0x000000200b00720c */ /* 0x080fe40003f66270 */
[----:B------:R-:W-:Y:S02]  /*2020*/  LEA.HI.X R7, R0, UR9, R7, 0x2, P2 ;  /* 0x0000000900077c11 */ /* 0x000fe400090f1407 */
[-C--:B------:R-:W-:Y:S02]  /*2030*/  VIMNMX R11, PT, PT, R56, R13.reuse, !PT ;  /* 0x0000000d380b7248 */ /* 0x080fe40007fe0100 */
[----:B------:R-:W-:Y:S01]  /*2040*/  VIMNMX R13, PT, PT, R60, R13, !PT ;  /* 0x0000000d3c0d7248 */ /* 0x000fe20007fe0100 */
[----:B------:R2:W-:Y:S01]  /*2050*/  @!P1 STG.E desc[UR6][R6.64+0x20], R34 ;  /* 0x0000202206009986 */ /* 0x0005e2000c101906 */
[-C--:B------:R-:W-:Y:S01]  /*2060*/  ISETP.GE.AND P0, PT, R11, R32.reuse, PT ;  /* 0x000000200b00720c */ /* 0x080fe20003f06270 */
[----:B-1----:R-:W-:Y:S01]  /*2070*/  @!P4 IMAD.IADD R3, R30, 0x1, R67 ;  /* 0x000000011e03c824 */ /* 0x002fe200078e0243 */
[-C--:B------:R-:W-:Y:S01]  /*2080*/  ISETP.GE.AND P1, PT, R13, R32.reuse, PT ;  /* 0x000000200d00720c */ /* 0x080fe20003f26270 */
[----:B------:R2:W-:Y:S01]  /*2090*/  @!P6 STG.E desc[UR6][R6.64+0x80], R37 ;  /* 0x000080250600e986 */ /* 0x0005e2000c101906 */
[----:B------:R-:W-:-:S02]  /*20a0*/  ISETP.GE.AND P2, PT, R15, R32, PT ;  /* 0x000000200f00720c */ /* 0x000fc40003f46270 */
[-C--:B------:R-:W-:Y:S01]  /*20b0*/  VIMNMX R5, PT, PT, R48, R31.reuse, !PT ;  /* 0x0000001f30057248 */ /* 0x080fe20007fe0100 */
[----:B------:R2:W-:Y:S01]  /*20c0*/  @!P3 STG.E desc[UR6][R6.64+0x40], R35 ;  /* 0x000040230600b986 */ /* 0x0005e2000c101906 */
[-C--:B------:R-:W-:Y:S01]  /*20d0*/  VIMNMX R11, PT, PT, R50, R31.reuse, !PT ;  /* 0x0000001f320b7248 */ /* 0x080fe20007fe0100 */
[----:B0-----:R-:W-:Y:S01]  /*20e0*/  @!P4 IMAD.WIDE R2, R3, 0x4, R8 ;  /* 0x000000040302c825 */ /* 0x001fe200078e0208 */
[-C--:B------:R-:W-:Y:S01]  /*20f0*/  ISETP.GE.AND P3, PT, R5, R32.reuse, PT ;  /* 0x000000200500720c */ /* 0x080fe20003f66270 */
[----:B------:R2:W-:Y:S01]  /*2100*/  @!P5 STG.E desc[UR6][R6.64+0x60], R36 ;  /* 0x000060240600d986 */ /* 0x0005e2000c101906 */
[----:B------:R-:W-:Y:S02]  /*2110*/  VIMNMX R5, PT, PT, R52, R31, !PT ;  /* 0x0000001f34057248 */ /* 0x000fe40007fe0100 */
[----:B------:R-:W-:Y:S01]  /*2120*/  ISETP.GE.AND P5, PT, R11, R32, PT ;  /* 0x000000200b00720c */ /* 0x000fe20003fa6270 */
[----:B------:R2:W-:Y:S01]  /*2130*/  @!P1 STG.E desc[UR6][R6.64+0xe0], R40 ;  /* 0x0000e02806009986 */ /* 0x0005e2000c101906 */
[----:B------:R-:W-:-:S02]  /*2140*/  IADD3 R30, P1, PT, R30, R67, RZ ;  /* 0x000000431e1e7210 */ /* 0x000fc40007f3e0ff */
[----:B------:R-:W-:Y:S01]  /*2150*/  ISETP.GE.AND P6, PT, R5, R32, PT ;  /* 0x000000200500720c */ /* 0x000fe20003fc6270 */
[----:B------:R2:W-:Y:S01]  /*2160*/  @!P0 STG.E desc[UR6][R6.64+0xa0], R38 ;  /* 0x0000a02606008986 */ /* 0x0005e2000c101906 */
[-C--:B------:R-:W-:Y:S02]  /*2170*/  VIMNMX R5, PT, PT, R56, R31.reuse, !PT ;  /* 0x0000001f38057248 */ /* 0x080fe40007fe0100 */
[-C--:B------:R-:W-:Y:S01]  /*2180*/  VIMNMX R11, PT, PT, R54, R31.reuse, !PT ;  /* 0x0000001f360b7248 */ /* 0x080fe20007fe0100 */
[----:B------:R2:W-:Y:S01]  /*2190*/  @!P2 STG.E desc[UR6][R6.64+0xc0], R39 ;  /* 0x0000c0270600a986 */ /* 0x0005e2000c101906 */
[----:B------:R-:W-:Y:S02]  /*21a0*/  VIMNMX R9, PT, PT, R58, R31, !PT ;  /* 0x0000001f3a097248 */ /* 0x000fe40007fe0100 */
[----:B------:R-:W-:Y:S01]  /*21b0*/  LEA.HI.X.SX32 R67, R67, RZ, 0x1, P1 ;  /* 0x000000ff43437211 */ /* 0x000fe200008f0eff */
[----:B------:R2:W-:Y:S01]  /*21c0*/  @!P4 STG.E desc[UR6][R2.64], R41 ;  /* 0x000000290200c986 */ /* 0x0005e2000c101906 */
[----:B------:R-:W-:-:S02]  /*21d0*/  LEA R4, P4, R30, UR8, 0x2 ;  /* 0x000000081e047c11 */ /* 0x000fc4000f8810ff */
[----:B------:R-:W-:Y:S02]  /*21e0*/  VIMNMX R31, PT, PT, R60, R31, !PT ;  /* 0x0000001f3c1f7248 */ /* 0x000fe40007fe0100 */
[-C--:B------:R-:W-:Y:S02]  /*21f0*/  ISETP.GE.AND P1, PT, R5, R32.reuse, PT ;  /* 0x000000200500720c */ /* 0x080fe40003f26270 */
[-C--:B------:R-:W-:Y:S02]  /*2200*/  ISETP.GE.AND P0, PT, R11, R32.reuse, PT ;  /* 0x000000200b00720c */ /* 0x080fe40003f06270 */
[-C--:B------:R-:W-:Y:S02]  /*2210*/  ISETP.GE.AND P2, PT, R9, R32.reuse, PT ;  /* 0x000000200900720c */ /* 0x080fe40003f46270 */
[----:B------:R-:W-:Y:S02]  /*2220*/  LEA.HI.X R5, R30, UR9, R67, 0x2, P4 ;  /* 0x000000091e057c11 */ /* 0x000fe4000a0f1443 */
[----:B------:R-:W-:-:S03]  /*2230*/  ISETP.GE.AND P4, PT, R31, R32, PT ;  /* 0x000000201f00720c */ /* 0x000fc60003f86270 */
[----:B------:R2:W-:Y:S04]  /*2240*/  @!P3 STG.E desc[UR6][R4.64+0x20], R42 ;  /* 0x0000202a0400b986 */ /* 0x0005e8000c101906 */
[----:B------:R2:W-:Y:S04]  /*2250*/  @!P5 STG.E desc[UR6][R4.64+0x40], R43 ;  /* 0x0000402b0400d986 */ /* 0x0005e8000c101906 */
[----:B------:R2:W-:Y:S04]  /*2260*/  @!P6 STG.E desc[UR6][R4.64+0x60], R44 ;  /* 0x0000602c0400e986 */ /* 0x0005e8000c101906 */
[----:B------:R2:W-:Y:S04]  /*2270*/  @!P0 STG.E desc[UR6][R4.64+0x80], R45 ;  /* 0x0000802d04008986 */ /* 0x0005e8000c101906 */
[----:B------:R2:W-:Y:S04]  /*2280*/  @!P1 STG.E desc[UR6][R4.64+0xa0], R46 ;  /* 0x0000a02e04009986 */ /* 0x0005e8000c101906 */
[----:B------:R2:W-:Y:S01]  /*2290*/  @!P2 STG.E desc[UR6][R4.64+0xc0], R47 ;  /* 0x0000c02f0400a986 */ /* 0x0005e2000c101906 */
[----:B------:R-:W-:Y:S05]  /*22a0*/  @P4 EXIT ;  /* 0x000000000000494d */ /* 0x000fea0003800000 */
[----:B------:R-:W-:Y:S01]  /*22b0*/  STG.E desc[UR6][R4.64+0xe0], R49 ;  /* 0x0000e03104007986 */ /* 0x000fe2000c101906 */
[----:B------:R-:W-:Y:S05]  /*22c0*/  EXIT ;  /* 0x000000000000794d */ /* 0x000fea0003800000 */
.L_x_124:
        /* <DEDUP_REMOVED lines=11> */
.L_x_130:


//--------------------- .nv.shared.reserved.0     --------------------------
	.section	.nv.shared.reserved.0,"aw",@nobits
	.weak		__nv_reservedSMEM_offset_0_alias
	.size		__nv_reservedSMEM_offset_0_alias, 0, 64
	.other		__nv_reservedSMEM_offset_0_alias,@"STO_CUDA_RESERVED_SHARED STV_DEFAULT"
__nv_reservedSMEM_offset_0_alias:
	.zero		0
	.zero		64


//--------------------- .nv.constant0._Z13gpu_normalizeiiiiPfS_ --------------------------
	.section	.nv.constant0._Z13gpu_normalizeiiiiPfS_,"a",@progbits
	.sectionflags	@""
	.align	4
.nv.constant0._Z13gpu_normalizeiiiiPfS_:
	.zero		928


//--------------------- .nv.constant0._Z17gpu_mtx_transposeiiiiPfS_ --------------------------
	.section	.nv.constant0._Z17gpu_mtx_transposeiiiiPfS_,"a",@progbits
	.sectionflags	@""
	.align	4
.nv.constant0._Z17gpu_mtx_transposeiiiiPfS_:
	.zero		928


//--------------------- .nv.constant0._Z11gpu_cov_mxtiiiiPfS_ --------------------------
	.section	.nv.constant0._Z11gpu_cov_mxtiiiiPfS_,"a",@progbits
	.sectionflags	@""
	.align	4
.nv.constant0._Z11gpu_cov_mxtiiiiPfS_:
	.zero		928


//--------------------- SYMBOLS --------------------------

	.type		.nv.reservedSmem.offset0,@object
	.size		.nv.reservedSmem.offset0,0x4
